//
// Generated by NVIDIA NVVM Compiler
//
// Compiler Build ID: CL-36424714
// Cuda compilation tools, release 13.0, V13.0.88
// Based on NVVM 20.0.0
//

.version 9.0
.target sm_100
.address_size 64

	// .globl	_Z9referencei11twoPointersii

.visible .entry _Z9referencei11twoPointersii(
	.param .u32 _Z9referencei11twoPointersii_param_0,
	.param .align 8 .b8 _Z9referencei11twoPointersii_param_1[32],
	.param .u32 _Z9referencei11twoPointersii_param_2,
	.param .u32 _Z9referencei11twoPointersii_param_3
)
{
	.local .align 8 .b8 	__local_depot0[32];
	.reg .b64 	%SP;
	.reg .b64 	%SPL;
	.reg .pred 	%p<15>;
	.reg .b16 	%rs<5>;
	.reg .b32 	%r<77>;
	.reg .b64 	%rd<77>;
	.reg .b64 	%fd<71>;

	mov.u64 	%SPL, __local_depot0;
	ld.param.u32 	%r32, [_Z9referencei11twoPointersii_param_1+28];
	ld.param.u32 	%r67, [_Z9referencei11twoPointersii_param_1+24];
	ld.param.u64 	%rd21, [_Z9referencei11twoPointersii_param_1+16];
	ld.param.u64 	%rd20, [_Z9referencei11twoPointersii_param_1+8];
	ld.param.u64 	%rd19, [_Z9referencei11twoPointersii_param_1];
	ld.param.u32 	%r31, [_Z9referencei11twoPointersii_param_3];
	add.u64 	%rd1, %SPL, 0;
	st.local.u64 	[%rd1], %rd19;
	st.local.u64 	[%rd1+8], %rd20;
	st.local.u64 	[%rd1+16], %rd21;
	st.local.u32 	[%rd1+28], %r32;
	setp.lt.s32 	%p1, %r31, 1;
	@%p1 bra 	$L__BB0_19;
	ld.param.u32 	%r59, [_Z9referencei11twoPointersii_param_0];
	setp.lt.s32 	%p2, %r59, 3;
	@%p2 bra 	$L__BB0_15;
	ld.param.u32 	%r60, [_Z9referencei11twoPointersii_param_0];
	add.s32 	%r2, %r60, -2;
	mov.b32 	%r68, 0;
$L__BB0_3:
	ld.param.u32 	%r61, [_Z9referencei11twoPointersii_param_0];
	setp.eq.s32 	%p6, %r67, 0;
	selp.u32 	%r5, 1, 0, %p6;
	st.local.u32 	[%rd1+24], %r5;
	mul.wide.s32 	%rd23, %r67, 8;
	add.s64 	%rd24, %rd1, %rd23;
	ld.local.u64 	%rd2, [%rd24];
	mul.wide.u32 	%rd25, %r5, 8;
	add.s64 	%rd26, %rd1, %rd25;
	ld.local.u64 	%rd3, [%rd26];
	mul.wide.u32 	%rd27, %r61, 8;
	add.s64 	%rd4, %rd2, %rd27;
	mov.b32 	%r69, 1;
$L__BB0_4:
	ld.param.u32 	%r62, [_Z9referencei11twoPointersii_param_0];
	add.s32 	%r42, %r62, -3;
	setp.lt.u32 	%p7, %r42, 3;
	add.s32 	%r43, %r69, -1;
	mul.lo.s32 	%r7, %r43, %r62;
	shl.b32 	%r44, %r62, 1;
	add.s32 	%r8, %r7, %r44;
	sub.s32 	%r71, %r8, %r62;
	mov.b32 	%r75, 1;
	@%p7 bra 	$L__BB0_8;
	and.b32  	%r46, %r2, -4;
	neg.s32 	%r73, %r46;
	add.s32 	%r72, %r7, 1;
	mul.wide.s32 	%rd28, %r71, 8;
	add.s64 	%rd5, %rd28, 16;
	mul.wide.u32 	%rd6, %r71, 8;
	add.s64 	%rd29, %rd3, %rd6;
	add.s64 	%rd75, %rd29, 32;
	add.s32 	%r47, %r8, 1;
	mul.wide.u32 	%rd8, %r47, 8;
	cvta.to.global.u64 	%rd30, %rd21;
	add.s64 	%rd31, %rd30, %rd6;
	add.s64 	%rd74, %rd31, 32;
	mul.wide.u32 	%rd32, %r8, 8;
	add.s64 	%rd10, %rd32, 32;
	mov.b32 	%r70, 0;
	mov.u64 	%rd76, %rd2;
$L__BB0_6:
	.pragma "nounroll";
	mul.wide.s32 	%rd33, %r72, 8;
	add.s64 	%rd34, %rd4, %rd33;
	add.s64 	%rd35, %rd2, %rd33;
	ld.f64 	%fd1, [%rd35];
	add.s64 	%rd36, %rd76, %rd8;
	ld.f64 	%fd2, [%rd36];
	add.f64 	%fd3, %fd1, %fd2;
	add.s32 	%r48, %r71, 1;
	ld.f64 	%fd4, [%rd34+-8];
	add.f64 	%fd5, %fd3, %fd4;
	mul.wide.u32 	%rd37, %r48, 8;
	add.s64 	%rd38, %rd2, %rd37;
	ld.f64 	%fd6, [%rd38+8];
	add.f64 	%fd7, %fd5, %fd6;
	cvta.to.global.u64 	%rd39, %rd21;
	add.s64 	%rd40, %rd39, %rd37;
	ld.global.f64 	%fd8, [%rd40];
	add.f64 	%fd9, %fd7, %fd8;
	mul.f64 	%fd10, %fd9, 0d3FD0000000000000;
	add.s64 	%rd41, %rd3, %rd37;
	st.f64 	[%rd41], %fd10;
	ld.f64 	%fd11, [%rd35+8];
	add.s64 	%rd42, %rd76, %rd10;
	ld.f64 	%fd12, [%rd42+-16];
	add.f64 	%fd13, %fd11, %fd12;
	ld.f64 	%fd14, [%rd34];
	add.f64 	%fd15, %fd13, %fd14;
	add.s64 	%rd43, %rd76, %rd6;
	ld.f64 	%fd16, [%rd43+24];
	add.f64 	%fd17, %fd15, %fd16;
	ld.global.f64 	%fd18, [%rd74+-16];
	add.f64 	%fd19, %fd17, %fd18;
	mul.f64 	%fd20, %fd19, 0d3FD0000000000000;
	st.f64 	[%rd75+-16], %fd20;
	ld.f64 	%fd21, [%rd35+16];
	ld.f64 	%fd22, [%rd42+-8];
	add.f64 	%fd23, %fd21, %fd22;
	add.s64 	%rd44, %rd76, %rd5;
	ld.f64 	%fd24, [%rd44];
	add.f64 	%fd25, %fd23, %fd24;
	ld.f64 	%fd26, [%rd43+32];
	add.f64 	%fd27, %fd25, %fd26;
	ld.global.f64 	%fd28, [%rd74+-8];
	add.f64 	%fd29, %fd27, %fd28;
	mul.f64 	%fd30, %fd29, 0d3FD0000000000000;
	st.f64 	[%rd75+-8], %fd30;
	ld.f64 	%fd31, [%rd35+24];
	ld.f64 	%fd32, [%rd42];
	add.f64 	%fd33, %fd31, %fd32;
	ld.f64 	%fd34, [%rd44+8];
	add.f64 	%fd35, %fd33, %fd34;
	ld.f64 	%fd36, [%rd43+40];
	add.f64 	%fd37, %fd35, %fd36;
	ld.global.f64 	%fd38, [%rd74];
	add.f64 	%fd39, %fd37, %fd38;
	mul.f64 	%fd40, %fd39, 0d3FD0000000000000;
	st.f64 	[%rd75], %fd40;
	add.s32 	%r73, %r73, 4;
	add.s32 	%r72, %r72, 4;
	add.s64 	%rd76, %rd76, 32;
	add.s32 	%r71, %r71, 4;
	add.s64 	%rd75, %rd75, 32;
	add.s32 	%r70, %r70, 4;
	add.s64 	%rd74, %rd74, 32;
	setp.ne.s32 	%p8, %r73, 0;
	@%p8 bra 	$L__BB0_6;
	add.s32 	%r75, %r70, 1;
$L__BB0_8:
	and.b32  	%r49, %r2, 3;
	setp.eq.s32 	%p9, %r49, 0;
	@%p9 bra 	$L__BB0_13;
	ld.param.u32 	%r63, [_Z9referencei11twoPointersii_param_0];
	cvta.to.global.u64 	%rd17, %rd21;
	mul.wide.u32 	%rd18, %r63, 8;
	and.b32  	%r50, %r63, 3;
	setp.eq.s32 	%p10, %r50, 3;
	@%p10 bra 	$L__BB0_11;
	ld.param.u32 	%r64, [_Z9referencei11twoPointersii_param_0];
	add.s32 	%r51, %r75, %r7;
	mul.wide.s32 	%rd45, %r51, 8;
	add.s64 	%rd46, %rd2, %rd45;
	ld.f64 	%fd41, [%rd46];
	add.s32 	%r52, %r75, %r8;
	mul.wide.u32 	%rd47, %r52, 8;
	add.s64 	%rd48, %rd2, %rd47;
	ld.f64 	%fd42, [%rd48];
	add.f64 	%fd43, %fd41, %fd42;
	add.s32 	%r53, %r51, %r64;
	add.s64 	%rd49, %rd46, %rd18;
	ld.f64 	%fd44, [%rd49+-8];
	add.f64 	%fd45, %fd43, %fd44;
	mul.wide.u32 	%rd50, %r53, 8;
	add.s64 	%rd51, %rd2, %rd50;
	ld.f64 	%fd46, [%rd51+8];
	add.f64 	%fd47, %fd45, %fd46;
	add.s64 	%rd52, %rd17, %rd50;
	ld.global.f64 	%fd48, [%rd52];
	add.f64 	%fd49, %fd47, %fd48;
	mul.f64 	%fd50, %fd49, 0d3FD0000000000000;
	add.s64 	%rd53, %rd3, %rd50;
	st.f64 	[%rd53], %fd50;
	ld.f64 	%fd51, [%rd46+8];
	cvt.u64.u32 	%rd54, %r8;
	cvt.u64.u32 	%rd55, %r75;
	add.s64 	%rd56, %rd55, %rd54;
	shl.b64 	%rd57, %rd56, 3;
	add.s64 	%rd58, %rd2, %rd57;
	ld.f64 	%fd52, [%rd58+8];
	add.f64 	%fd53, %fd51, %fd52;
	ld.f64 	%fd54, [%rd49];
	add.f64 	%fd55, %fd53, %fd54;
	sub.s32 	%r54, %r8, %r64;
	cvt.u64.u32 	%rd59, %r54;
	add.s64 	%rd60, %rd55, %rd59;
	shl.b64 	%rd61, %rd60, 3;
	add.s64 	%rd62, %rd61, %rd2;
	ld.f64 	%fd56, [%rd62+16];
	add.f64 	%fd57, %fd55, %fd56;
	add.s64 	%rd63, %rd17, %rd61;
	ld.global.f64 	%fd58, [%rd63+8];
	add.f64 	%fd59, %fd57, %fd58;
	mul.f64 	%fd60, %fd59, 0d3FD0000000000000;
	add.s64 	%rd64, %rd3, %rd61;
	st.f64 	[%rd64+8], %fd60;
	add.s32 	%r75, %r75, 2;
$L__BB0_11:
	ld.param.u32 	%r65, [_Z9referencei11twoPointersii_param_0];
	and.b32  	%r55, %r65, 1;
	setp.eq.b32 	%p11, %r55, 1;
	not.pred 	%p12, %p11;
	@%p12 bra 	$L__BB0_13;
	ld.param.u32 	%r66, [_Z9referencei11twoPointersii_param_0];
	add.s32 	%r56, %r75, %r7;
	mul.wide.s32 	%rd65, %r56, 8;
	add.s64 	%rd66, %rd2, %rd65;
	ld.f64 	%fd61, [%rd66];
	add.s32 	%r57, %r75, %r8;
	mul.wide.u32 	%rd67, %r57, 8;
	add.s64 	%rd68, %rd2, %rd67;
	ld.f64 	%fd62, [%rd68];
	add.f64 	%fd63, %fd61, %fd62;
	add.s32 	%r58, %r56, %r66;
	add.s64 	%rd69, %rd66, %rd18;
	ld.f64 	%fd64, [%rd69+-8];
	add.f64 	%fd65, %fd63, %fd64;
	mul.wide.u32 	%rd70, %r58, 8;
	add.s64 	%rd71, %rd2, %rd70;
	ld.f64 	%fd66, [%rd71+8];
	add.f64 	%fd67, %fd65, %fd66;
	add.s64 	%rd72, %rd17, %rd70;
	ld.global.f64 	%fd68, [%rd72];
	add.f64 	%fd69, %fd67, %fd68;
	mul.f64 	%fd70, %fd69, 0d3FD0000000000000;
	add.s64 	%rd73, %rd3, %rd70;
	st.f64 	[%rd73], %fd70;
$L__BB0_13:
	setp.ne.s32 	%p13, %r69, %r2;
	add.s32 	%r69, %r69, 1;
	@%p13 bra 	$L__BB0_4;
	add.s32 	%r68, %r68, 1;
	setp.eq.s32 	%p14, %r68, %r31;
	mov.u32 	%r67, %r5;
	@%p14 bra 	$L__BB0_19;
	bra.uni 	$L__BB0_3;
$L__BB0_15:
	and.b32  	%r37, %r31, 7;
	setp.eq.s32 	%p3, %r37, 0;
	@%p3 bra 	$L__BB0_19;
	and.b32  	%r26, %r31, 3;
	setp.eq.s32 	%p4, %r26, 0;
	@%p4 bra 	$L__BB0_19;
	mov.b32 	%r76, 0;
$L__BB0_18:
	.pragma "nounroll";
	add.s32 	%r76, %r76, 1;
	setp.ne.s32 	%p5, %r76, %r26;
	@%p5 bra 	$L__BB0_18;
$L__BB0_19:
	ret;

}
	// .globl	_Z5naivei11twoPointersii
.visible .entry _Z5naivei11twoPointersii(
	.param .u32 _Z5naivei11twoPointersii_param_0,
	.param .align 8 .b8 _Z5naivei11twoPointersii_param_1[32],
	.param .u32 _Z5naivei11twoPointersii_param_2,
	.param .u32 _Z5naivei11twoPointersii_param_3
)
{
	.local .align 8 .b8 	__local_depot1[32];
	.reg .b64 	%SP;
	.reg .b64 	%SPL;
	.reg .pred 	%p<9>;
	.reg .b32 	%r<20>;
	.reg .b64 	%rd<22>;
	.reg .b64 	%fd<11>;

	mov.u64 	%SPL, __local_depot1;
	ld.param.u32 	%r5, [_Z5naivei11twoPointersii_param_0];
	ld.param.u32 	%r1, [_Z5naivei11twoPointersii_param_1+24];
	ld.param.u64 	%rd2, [_Z5naivei11twoPointersii_param_1+16];
	ld.param.u64 	%rd3, [_Z5naivei11twoPointersii_param_1+8];
	ld.param.u64 	%rd4, [_Z5naivei11twoPointersii_param_1];
	ld.param.u32 	%r6, [_Z5naivei11twoPointersii_param_1+28];
	add.u64 	%rd1, %SPL, 0;
	st.local.u64 	[%rd1], %rd4;
	st.local.u64 	[%rd1+8], %rd3;
	st.local.u64 	[%rd1+16], %rd2;
	st.local.u32 	[%rd1+24], %r1;
	st.local.u32 	[%rd1+28], %r6;
	mov.u32 	%r7, %ctaid.x;
	mov.u32 	%r8, %ntid.x;
	mov.u32 	%r9, %tid.x;
	mad.lo.s32 	%r10, %r7, %r8, %r9;
	mov.u32 	%r11, %ctaid.y;
	mov.u32 	%r12, %ntid.y;
	mov.u32 	%r13, %tid.y;
	mad.lo.s32 	%r14, %r11, %r12, %r13;
	setp.lt.s32 	%p1, %r10, 1;
	add.s32 	%r15, %r5, -1;
	setp.ge.s32 	%p2, %r10, %r15;
	or.pred  	%p3, %p1, %p2;
	setp.eq.s32 	%p4, %r14, 0;
	or.pred  	%p5, %p4, %p3;
	setp.ge.s32 	%p6, %r14, %r15;
	or.pred  	%p7, %p5, %p6;
	@%p7 bra 	$L__BB1_2;
	cvta.to.global.u64 	%rd6, %rd2;
	setp.eq.s32 	%p8, %r1, 0;
	mad.lo.s32 	%r16, %r14, %r5, %r10;
	mul.wide.s32 	%rd7, %r1, 8;
	add.s64 	%rd8, %rd1, %rd7;
	ld.local.u64 	%rd9, [%rd8];
	sub.s32 	%r17, %r16, %r5;
	mul.wide.s32 	%rd10, %r17, 8;
	add.s64 	%rd11, %rd9, %rd10;
	ld.f64 	%fd1, [%rd11];
	add.s32 	%r18, %r16, %r5;
	mul.wide.s32 	%rd12, %r18, 8;
	add.s64 	%rd13, %rd9, %rd12;
	ld.f64 	%fd2, [%rd13];
	add.f64 	%fd3, %fd1, %fd2;
	mul.wide.s32 	%rd14, %r5, 8;
	add.s64 	%rd15, %rd11, %rd14;
	ld.f64 	%fd4, [%rd15+-8];
	add.f64 	%fd5, %fd3, %fd4;
	ld.f64 	%fd6, [%rd15+8];
	add.f64 	%fd7, %fd5, %fd6;
	mul.wide.s32 	%rd16, %r16, 8;
	add.s64 	%rd17, %rd6, %rd16;
	ld.global.f64 	%fd8, [%rd17];
	add.f64 	%fd9, %fd7, %fd8;
	mul.f64 	%fd10, %fd9, 0d3FD0000000000000;
	selp.u32 	%r19, 1, 0, %p8;
	mul.wide.u32 	%rd18, %r19, 8;
	add.s64 	%rd19, %rd1, %rd18;
	ld.local.u64 	%rd20, [%rd19];
	add.s64 	%rd21, %rd20, %rd16;
	st.f64 	[%rd21], %fd10;
$L__BB1_2:
	ret;

}
	// .globl	_Z3duoi11twoPointersS_iiiii
.visible .entry _Z3duoi11twoPointersS_iiiii(
	.param .u32 _Z3duoi11twoPointersS_iiiii_param_0,
	.param .align 8 .b8 _Z3duoi11twoPointersS_iiiii_param_1[32],
	.param .align 8 .b8 _Z3duoi11twoPointersS_iiiii_param_2[32],
	.param .u32 _Z3duoi11twoPointersS_iiiii_param_3,
	.param .u32 _Z3duoi11twoPointersS_iiiii_param_4,
	.param .u32 _Z3duoi11twoPointersS_iiiii_param_5,
	.param .u32 _Z3duoi11twoPointersS_iiiii_param_6,
	.param .u32 _Z3duoi11twoPointersS_iiiii_param_7
)
{
	.local .align 8 .b8 	__local_depot2[64];
	.reg .b64 	%SP;
	.reg .b64 	%SPL;
	.reg .pred 	%p<23>;
	.reg .b32 	%r<32>;
	.reg .b64 	%rd<45>;
	.reg .b64 	%fd<23>;

	mov.u64 	%SPL, __local_depot2;
	ld.param.u32 	%r11, [_Z3duoi11twoPointersS_iiiii_param_0];
	ld.param.u32 	%r12, [_Z3duoi11twoPointersS_iiiii_param_2+24];
	ld.param.u64 	%rd6, [_Z3duoi11twoPointersS_iiiii_param_2+16];
	ld.param.u64 	%rd7, [_Z3duoi11twoPointersS_iiiii_param_2+8];
	ld.param.u64 	%rd8, [_Z3duoi11twoPointersS_iiiii_param_2];
	ld.param.u32 	%r1, [_Z3duoi11twoPointersS_iiiii_param_1+24];
	ld.param.u64 	%rd3, [_Z3duoi11twoPointersS_iiiii_param_1+16];
	ld.param.u64 	%rd9, [_Z3duoi11twoPointersS_iiiii_param_1+8];
	ld.param.u64 	%rd10, [_Z3duoi11twoPointersS_iiiii_param_1];
	ld.param.u32 	%r13, [_Z3duoi11twoPointersS_iiiii_param_1+28];
	ld.param.u32 	%r14, [_Z3duoi11twoPointersS_iiiii_param_2+28];
	ld.param.u32 	%r15, [_Z3duoi11twoPointersS_iiiii_param_5];
	ld.param.u32 	%r16, [_Z3duoi11twoPointersS_iiiii_param_6];
	ld.param.u32 	%r10, [_Z3duoi11twoPointersS_iiiii_param_7];
	add.u64 	%rd1, %SPL, 0;
	add.u64 	%rd2, %SPL, 32;
	st.local.u64 	[%rd1], %rd10;
	st.local.u64 	[%rd1+8], %rd9;
	st.local.u64 	[%rd1+16], %rd3;
	st.local.u32 	[%rd1+24], %r1;
	st.local.u32 	[%rd1+28], %r13;
	st.local.u64 	[%rd2], %rd8;
	st.local.u64 	[%rd2+8], %rd7;
	st.local.u64 	[%rd2+16], %rd6;
	st.local.u32 	[%rd2+24], %r12;
	st.local.u32 	[%rd2+28], %r14;
	mov.u32 	%r17, %ctaid.x;
	mov.u32 	%r18, %ntid.x;
	mov.u32 	%r19, %tid.x;
	mad.lo.s32 	%r20, %r17, %r18, %r19;
	mov.u32 	%r21, %ctaid.y;
	mov.u32 	%r22, %ntid.y;
	mov.u32 	%r23, %tid.y;
	mad.lo.s32 	%r24, %r21, %r22, %r23;
	shr.u32 	%r25, %r11, 31;
	add.s32 	%r26, %r11, %r25;
	shr.s32 	%r27, %r26, 1;
	mad.lo.s32 	%r3, %r10, %r27, %r24;
	setp.gt.s32 	%p1, %r20, 0;
	add.s32 	%r28, %r11, -1;
	setp.lt.s32 	%p2, %r20, %r28;
	and.pred  	%p3, %p1, %p2;
	setp.ge.s32 	%p4, %r3, %r15;
	setp.lt.s32 	%p5, %r3, %r16;
	and.pred  	%p6, %p4, %p5;
	and.pred  	%p8, %p3, %p6;
	not.pred 	%p9, %p8;
	@%p9 bra 	$L__BB2_14;
	mul.lo.s32 	%r29, %r11, %r11;
	shr.u32 	%r30, %r29, 1;
	mad.lo.s32 	%r5, %r3, %r11, %r20;
	setp.ne.s32 	%p10, %r10, 1;
	sub.s32 	%r6, %r5, %r11;
	setp.ge.s32 	%p11, %r6, %r30;
	mul.wide.s32 	%rd13, %r1, 8;
	add.s64 	%rd4, %rd2, %rd13;
	add.s64 	%rd5, %rd1, %rd13;
	or.pred  	%p12, %p10, %p11;
	@%p12 bra 	$L__BB2_3;
	ld.local.u64 	%rd17, [%rd4];
	mul.wide.s32 	%rd18, %r6, 8;
	add.s64 	%rd19, %rd17, %rd18;
	ld.f64 	%fd19, [%rd19];
	bra.uni 	$L__BB2_4;
$L__BB2_3:
	ld.local.u64 	%rd14, [%rd5];
	mul.wide.s32 	%rd15, %r6, 8;
	add.s64 	%rd16, %rd14, %rd15;
	ld.f64 	%fd19, [%rd16];
$L__BB2_4:
	setp.ne.s32 	%p13, %r10, 1;
	setp.gt.s32 	%p14, %r5, %r30;
	or.pred  	%p15, %p13, %p14;
	@%p15 bra 	$L__BB2_6;
	ld.local.u64 	%rd23, [%rd4];
	mul.wide.s32 	%rd24, %r5, 8;
	add.s64 	%rd25, %rd23, %rd24;
	ld.f64 	%fd20, [%rd25+-8];
	bra.uni 	$L__BB2_7;
$L__BB2_6:
	ld.local.u64 	%rd20, [%rd5];
	mul.wide.s32 	%rd21, %r5, 8;
	add.s64 	%rd22, %rd20, %rd21;
	ld.f64 	%fd20, [%rd22+-8];
$L__BB2_7:
	add.f64 	%fd7, %fd19, %fd20;
	setp.ne.s32 	%p16, %r10, 0;
	add.s32 	%r7, %r5, %r11;
	setp.lt.s32 	%p17, %r7, %r30;
	or.pred  	%p18, %p16, %p17;
	@%p18 bra 	$L__BB2_9;
	ld.local.u64 	%rd29, [%rd4];
	mul.wide.u32 	%rd30, %r7, 8;
	add.s64 	%rd31, %rd29, %rd30;
	ld.f64 	%fd21, [%rd31];
	bra.uni 	$L__BB2_10;
$L__BB2_9:
	ld.local.u64 	%rd26, [%rd5];
	mul.wide.s32 	%rd27, %r7, 8;
	add.s64 	%rd28, %rd26, %rd27;
	ld.f64 	%fd21, [%rd28];
$L__BB2_10:
	setp.ne.s32 	%p19, %r10, 0;
	add.f64 	%fd11, %fd7, %fd21;
	add.s32 	%r8, %r5, 1;
	setp.lt.s32 	%p20, %r8, %r30;
	or.pred  	%p21, %p19, %p20;
	@%p21 bra 	$L__BB2_12;
	ld.local.u64 	%rd35, [%rd4];
	mul.wide.u32 	%rd36, %r8, 8;
	add.s64 	%rd37, %rd35, %rd36;
	ld.f64 	%fd22, [%rd37];
	bra.uni 	$L__BB2_13;
$L__BB2_12:
	ld.local.u64 	%rd32, [%rd5];
	mul.wide.s32 	%rd33, %r5, 8;
	add.s64 	%rd34, %rd32, %rd33;
	ld.f64 	%fd22, [%rd34+8];
$L__BB2_13:
	setp.eq.s32 	%p22, %r1, 0;
	add.f64 	%fd15, %fd11, %fd22;
	cvta.to.global.u64 	%rd38, %rd3;
	mul.wide.s32 	%rd39, %r5, 8;
	add.s64 	%rd40, %rd38, %rd39;
	ld.global.f64 	%fd16, [%rd40];
	add.f64 	%fd17, %fd15, %fd16;
	mul.f64 	%fd18, %fd17, 0d3FD0000000000000;
	selp.u32 	%r31, 1, 0, %p22;
	mul.wide.u32 	%rd41, %r31, 8;
	add.s64 	%rd42, %rd1, %rd41;
	ld.local.u64 	%rd43, [%rd42];
	add.s64 	%rd44, %rd43, %rd39;
	st.f64 	[%rd44], %fd18;
$L__BB2_14:
	ret;

}


// ===== COMPILED SASS (sm_100) =====

	.target	sm_100

	.elftype	@"ET_EXEC"


//--------------------- .note.nv.tkinfo           --------------------------
	.section	.note.nv.tkinfo,"",@"SHT_NOTE"
	.sectionflags	@"SHF_NOTE_NV_TKINFO"
	.tkinfo
        /*0018*/ 	.word	0x00000002
        /*0030*/ 	.string	""
        /*0030*/ 	.string	"ptxas"
        /*0030*/ 	.string	"Cuda compilation tools, release 13.0, V13.0.88"
        /*0030*/ 	.string	"Build cuda_13.0.r13.0/compiler.36424714_0"
        /*0030*/ 	.string	"-arch sm_100 -m 64 "



//--------------------- .note.nv.cuinfo           --------------------------
	.section	.note.nv.cuinfo,"",@"SHT_NOTE"
	.sectionflags	@"SHF_NOTE_NV_CUINFO"
        /*0018*/ 	.short	0x0002
        /*001a*/ 	.short	0x0064
        /*001c*/ 	.short	0x0082
	.zero		2


//--------------------- .nv.info                  --------------------------
	.section	.nv.info,"",@"SHT_CUDA_INFO"
	.align	4


	//----- nvinfo : EIATTR_REGCOUNT
	.align		4
        /*0000*/ 	.byte	0x04, 0x2f
        /*0002*/ 	.short	(.L_1 - .L_0)
	.align		4
.L_0:
        /*0004*/ 	.word	index@(_Z9referencei11twoPointersii)
        /*0008*/ 	.word	0x00000022


	//----- nvinfo : EIATTR_FRAME_SIZE
	.align		4
.L_1:
        /*000c*/ 	.byte	0x04, 0x11
        /*000e*/ 	.short	(.L_3 - .L_2)
	.align		4
.L_2:
        /*0010*/ 	.word	index@(_Z9referencei11twoPointersii)
        /*0014*/ 	.word	0x00000020


	//----- nvinfo : EIATTR_REGCOUNT
	.align		4
.L_3:
        /*0018*/ 	.byte	0x04, 0x2f
        /*001a*/ 	.short	(.L_5 - .L_4)
	.align		4
.L_4:
        /*001c*/ 	.word	index@(_Z5naivei11twoPointersii)
        /*0020*/ 	.word	0x00000018


	//----- nvinfo : EIATTR_FRAME_SIZE
	.align		4
.L_5:
        /*0024*/ 	.byte	0x04, 0x11
        /*0026*/ 	.short	(.L_7 - .L_6)
	.align		4
.L_6:
        /*0028*/ 	.word	index@(_Z5naivei11twoPointersii)
        /*002c*/ 	.word	0x00000020


	//----- nvinfo : EIATTR_REGCOUNT
	.align		4
.L_7:
        /*0030*/ 	.byte	0x04, 0x2f
        /*0032*/ 	.short	(.L_9 - .L_8)
	.align		4
.L_8:
        /*0034*/ 	.word	index@(_Z3duoi11twoPointersS_iiiii)
        /*0038*/ 	.word	0x00000020


	//----- nvinfo : EIATTR_FRAME_SIZE
	.align		4
.L_9:
        /*003c*/ 	.byte	0x04, 0x11
        /*003e*/ 	.short	(.L_11 - .L_10)
	.align		4
.L_10:
        /*0040*/ 	.word	index@(_Z3duoi11twoPointersS_iiiii)
        /*0044*/ 	.word	0x00000040


	//----- nvinfo : EIATTR_MIN_STACK_SIZE
	.align		4
.L_11:
        /*0048*/ 	.byte	0x04, 0x12
        /*004a*/ 	.short	(.L_13 - .L_12)
	.align		4
.L_12:
        /*004c*/ 	.word	index@(_Z3duoi11twoPointersS_iiiii)
        /*0050*/ 	.word	0x00000040


	//----- nvinfo : EIATTR_MIN_STACK_SIZE
	.align		4
.L_13:
        /*0054*/ 	.byte	0x04, 0x12
        /*0056*/ 	.short	(.L_15 - .L_14)
	.align		4
.L_14:
        /*0058*/ 	.word	index@(_Z5naivei11twoPointersii)
        /*005c*/ 	.word	0x00000020


	//----- nvinfo : EIATTR_MIN_STACK_SIZE
	.align		4
.L_15:
        /*0060*/ 	.byte	0x04, 0x12
        /*0062*/ 	.short	(.L_17 - .L_16)
	.align		4
.L_16:
        /*0064*/ 	.word	index@(_Z9referencei11twoPointersii)
        /*0068*/ 	.word	0x00000020
.L_17:


//--------------------- .nv.compat                --------------------------
	.section	.nv.compat,"",@"SHT_CUDA_COMPAT_INFO"
	.align	4
        /*0000*/ 	.byte	0x02, 0x09, 0x00, 0x00, 0x02, 0x02, 0x01, 0x00, 0x02, 0x05, 0x05, 0x00, 0x03, 0x07, 0x01, 0x01
        /*0010*/ 	.byte	0x02, 0x03, 0x00, 0x00, 0x02, 0x06, 0x01, 0x00, 0x04, 0x0b, 0x08, 0x00, 0x01, 0x00, 0x00, 0x00
        /*0020*/ 	.byte	0x00, 0x00, 0x00, 0x00


//--------------------- .nv.info._Z3duoi11twoPointersS_iiiii --------------------------
	.section	.nv.info._Z3duoi11twoPointersS_iiiii,"",@"SHT_CUDA_INFO"
	.sectionflags	@""
	.align	4


	//----- nvinfo : EIATTR_CUDA_API_VERSION
	.align		4
        /*0000*/ 	.byte	0x04, 0x37
        /*0002*/ 	.short	(.L_19 - .L_18)
.L_18:
        /*0004*/ 	.word	0x00000082


	//----- nvinfo : EIATTR_KPARAM_INFO
	.align		4
.L_19:
        /*0008*/ 	.byte	0x04, 0x17
        /*000a*/ 	.short	(.L_21 - .L_20)
.L_20:
        /*000c*/ 	.word	0x00000000
        /*0010*/ 	.short	0x0007
        /*0012*/ 	.short	0x0058
        /*0014*/ 	.byte	0x00, 0xf0, 0x11, 0x00


	//----- nvinfo : EIATTR_KPARAM_INFO
	.align		4
.L_21:
        /*0018*/ 	.byte	0x04, 0x17
        /*001a*/ 	.short	(.L_23 - .L_22)
.L_22:
        /*001c*/ 	.word	0x00000000
        /*0020*/ 	.short	0x0006
        /*0022*/ 	.short	0x0054
        /*0024*/ 	.byte	0x00, 0xf0, 0x11, 0x00


	//----- nvinfo : EIATTR_KPARAM_INFO
	.align		4
.L_23:
        /*0028*/ 	.byte	0x04, 0x17
        /*002a*/ 	.short	(.L_25 - .L_24)
.L_24:
        /*002c*/ 	.word	0x00000000
        /*0030*/ 	.short	0x0005
        /*0032*/ 	.short	0x0050
        /*0034*/ 	.byte	0x00, 0xf0, 0x11, 0x00


	//----- nvinfo : EIATTR_KPARAM_INFO
	.align		4
.L_25:
        /*0038*/ 	.byte	0x04, 0x17
        /*003a*/ 	.short	(.L_27 - .L_26)
.L_26:
        /*003c*/ 	.word	0x00000000
        /*0040*/ 	.short	0x0004
        /*0042*/ 	.short	0x004c
        /*0044*/ 	.byte	0x00, 0xf0, 0x11, 0x00


	//----- nvinfo : EIATTR_KPARAM_INFO
	.align		4
.L_27:
        /*0048*/ 	.byte	0x04, 0x17
        /*004a*/ 	.short	(.L_29 - .L_28)
.L_28:
        /*004c*/ 	.word	0x00000000
        /*0050*/ 	.short	0x0003
        /*0052*/ 	.short	0x0048
        /*0054*/ 	.byte	0x00, 0xf0, 0x11, 0x00


	//----- nvinfo : EIATTR_KPARAM_INFO
	.align		4
.L_29:
        /*0058*/ 	.byte	0x04, 0x17
        /*005a*/ 	.short	(.L_31 - .L_30)
.L_30:
        /*005c*/ 	.word	0x00000000
        /*0060*/ 	.short	0x0002
        /*0062*/ 	.short	0x0028
        /*0064*/ 	.byte	0x00, 0xf0, 0x81, 0x00


	//----- nvinfo : EIATTR_KPARAM_INFO
	.align		4
.L_31:
        /*0068*/ 	.byte	0x04, 0x17
        /*006a*/ 	.short	(.L_33 - .L_32)
.L_32:
        /*006c*/ 	.word	0x00000000
        /*0070*/ 	.short	0x0001
        /*0072*/ 	.short	0x0008
        /*0074*/ 	.byte	0x00, 0xf0, 0x81, 0x00


	//----- nvinfo : EIATTR_KPARAM_INFO
	.align		4
.L_33:
        /*0078*/ 	.byte	0x04, 0x17
        /*007a*/ 	.short	(.L_35 - .L_34)
.L_34:
        /*007c*/ 	.word	0x00000000
        /*0080*/ 	.short	0x0000
        /*0082*/ 	.short	0x0000
        /*0084*/ 	.byte	0x00, 0xf0, 0x11, 0x00


	//----- nvinfo : EIATTR_SPARSE_MMA_MASK
	.align		4
.L_35:
        /*0088*/ 	.byte	0x03, 0x50
        /*008a*/ 	.short	0x0000


	//----- nvinfo : EIATTR_MAXREG_COUNT
	.align		4
        /*008c*/ 	.byte	0x03, 0x1b
        /*008e*/ 	.short	0x00ff


	//----- nvinfo : EIATTR_MERCURY_ISA_VERSION
	.align		4
        /*0090*/ 	.byte	0x03, 0x5f
        /*0092*/ 	.short	0x0101


	//----- nvinfo : EIATTR_VRC_CTA_INIT_COUNT
	.align		4
        /*0094*/ 	.byte	0x02, 0x4a
	.zero		1
	.zero		1


	//----- nvinfo : EIATTR_EXIT_INSTR_OFFSETS
	.align		4
        /*0098*/ 	.byte	0x04, 0x1c
        /*009a*/ 	.short	(.L_37 - .L_36)


	//   ....[0]....
.L_36:
        /*009c*/ 	.word	0x00000260


	//   ....[1]....
        /*00a0*/ 	.word	0x000005c0


	//----- nvinfo : EIATTR_CBANK_PARAM_SIZE
	.align		4
.L_37:
        /*00a4*/ 	.byte	0x03, 0x19
        /*00a6*/ 	.short	0x005c


	//----- nvinfo : EIATTR_PARAM_CBANK
	.align		4
        /*00a8*/ 	.byte	0x04, 0x0a
        /*00aa*/ 	.short	(.L_39 - .L_38)
	.align		4
.L_38:
        /*00ac*/ 	.word	index@(.nv.constant0._Z3duoi11twoPointersS_iiiii)
        /*00b0*/ 	.short	0x0380
        /*00b2*/ 	.short	0x005c


	//----- nvinfo : EIATTR_SW_WAR
	.align		4
.L_39:
        /*00b4*/ 	.byte	0x04, 0x36
        /*00b6*/ 	.short	(.L_41 - .L_40)
.L_40:
        /*00b8*/ 	.word	0x00000008
.L_41:


//--------------------- .nv.info._Z5naivei11twoPointersii --------------------------
	.section	.nv.info._Z5naivei11twoPointersii,"",@"SHT_CUDA_INFO"
	.sectionflags	@""
	.align	4


	//----- nvinfo : EIATTR_CUDA_API_VERSION
	.align		4
        /*0000*/ 	.byte	0x04, 0x37
        /*0002*/ 	.short	(.L_43 - .L_42)
.L_42:
        /*0004*/ 	.word	0x00000082


	//----- nvinfo : EIATTR_KPARAM_INFO
	.align		4
.L_43:
        /*0008*/ 	.byte	0x04, 0x17
        /*000a*/ 	.short	(.L_45 - .L_44)
.L_44:
        /*000c*/ 	.word	0x00000000
        /*0010*/ 	.short	0x0003
        /*0012*/ 	.short	0x002c
        /*0014*/ 	.byte	0x00, 0xf0, 0x11, 0x00


	//----- nvinfo : EIATTR_KPARAM_INFO
	.align		4
.L_45:
        /*0018*/ 	.byte	0x04, 0x17
        /*001a*/ 	.short	(.L_47 - .L_46)
.L_46:
        /*001c*/ 	.word	0x00000000
        /*0020*/ 	.short	0x0002
        /*0022*/ 	.short	0x0028
        /*0024*/ 	.byte	0x00, 0xf0, 0x11, 0x00


	//----- nvinfo : EIATTR_KPARAM_INFO
	.align		4
.L_47:
        /*0028*/ 	.byte	0x04, 0x17
        /*002a*/ 	.short	(.L_49 - .L_48)
.L_48:
        /*002c*/ 	.word	0x00000000
        /*0030*/ 	.short	0x0001
        /*0032*/ 	.short	0x0008
        /*0034*/ 	.byte	0x00, 0xf0, 0x81, 0x00


	//----- nvinfo : EIATTR_KPARAM_INFO
	.align		4
.L_49:
        /*0038*/ 	.byte	0x04, 0x17
        /*003a*/ 	.short	(.L_51 - .L_50)
.L_50:
        /*003c*/ 	.word	0x00000000
        /*0040*/ 	.short	0x0000
        /*0042*/ 	.short	0x0000
        /*0044*/ 	.byte	0x00, 0xf0, 0x11, 0x00


	//----- nvinfo : EIATTR_SPARSE_MMA_MASK
	.align		4
.L_51:
        /*0048*/ 	.byte	0x03, 0x50
        /*004a*/ 	.short	0x0000


	//----- nvinfo : EIATTR_MAXREG_COUNT
	.align		4
        /*004c*/ 	.byte	0x03, 0x1b
        /*004e*/ 	.short	0x00ff


	//----- nvinfo : EIATTR_MERCURY_ISA_VERSION
	.align		4
        /*0050*/ 	.byte	0x03, 0x5f
        /*0052*/ 	.short	0x0101


	//----- nvinfo : EIATTR_VRC_CTA_INIT_COUNT
	.align		4
        /*0054*/ 	.byte	0x02, 0x4a
	.zero		1
	.zero		1


	//----- nvinfo : EIATTR_EXIT_INSTR_OFFSETS
	.align		4
        /*0058*/ 	.byte	0x04, 0x1c
        /*005a*/ 	.short	(.L_53 - .L_52)


	//   ....[0]....
.L_52:
        /*005c*/ 	.word	0x00000180


	//   ....[1]....
        /*0060*/ 	.word	0x00000330


	//----- nvinfo : EIATTR_CBANK_PARAM_SIZE
	.align		4
.L_53:
        /*0064*/ 	.byte	0x03, 0x19
        /*0066*/ 	.short	0x0030


	//----- nvinfo : EIATTR_PARAM_CBANK
	.align		4
        /*0068*/ 	.byte	0x04, 0x0a
        /*006a*/ 	.short	(.L_55 - .L_54)
	.align		4
.L_54:
        /*006c*/ 	.word	index@(.nv.constant0._Z5naivei11twoPointersii)
        /*0070*/ 	.short	0x0380
        /*0072*/ 	.short	0x0030


	//----- nvinfo : EIATTR_SW_WAR
	.align		4
.L_55:
        /*0074*/ 	.byte	0x04, 0x36
        /*0076*/ 	.short	(.L_57 - .L_56)
.L_56:
        /*0078*/ 	.word	0x00000008
.L_57:


//--------------------- .nv.info._Z9referencei11twoPointersii --------------------------
	.section	.nv.info._Z9referencei11twoPointersii,"",@"SHT_CUDA_INFO"
	.sectionflags	@""
	.align	4


	//----- nvinfo : EIATTR_CUDA_API_VERSION
	.align		4
        /*0000*/ 	.byte	0x04, 0x37
        /*0002*/ 	.short	(.L_59 - .L_58)
.L_58:
        /*0004*/ 	.word	0x00000082


	//----- nvinfo : EIATTR_KPARAM_INFO
	.align		4
.L_59:
        /*0008*/ 	.byte	0x04, 0x17
        /*000a*/ 	.short	(.L_61 - .L_60)
.L_60:
        /*000c*/ 	.word	0x00000000
        /*0010*/ 	.short	0x0003
        /*0012*/ 	.short	0x002c
        /*0014*/ 	.byte	0x00, 0xf0, 0x11, 0x00


	//----- nvinfo : EIATTR_KPARAM_INFO
	.align		4
.L_61:
        /*0018*/ 	.byte	0x04, 0x17
        /*001a*/ 	.short	(.L_63 - .L_62)
.L_62:
        /*001c*/ 	.word	0x00000000
        /*0020*/ 	.short	0x0002
        /*0022*/ 	.short	0x0028
        /*0024*/ 	.byte	0x00, 0xf0, 0x11, 0x00


	//----- nvinfo : EIATTR_KPARAM_INFO
	.align		4
.L_63:
        /*0028*/ 	.byte	0x04, 0x17
        /*002a*/ 	.short	(.L_65 - .L_64)
.L_64:
        /*002c*/ 	.word	0x00000000
        /*0030*/ 	.short	0x0001
        /*0032*/ 	.short	0x0008
        /*0034*/ 	.byte	0x00, 0xf0, 0x81, 0x00


	//----- nvinfo : EIATTR_KPARAM_INFO
	.align		4
.L_65:
        /*0038*/ 	.byte	0x04, 0x17
        /*003a*/ 	.short	(.L_67 - .L_66)
.L_66:
        /*003c*/ 	.word	0x00000000
        /*0040*/ 	.short	0x0000
        /*0042*/ 	.short	0x0000
        /*0044*/ 	.byte	0x00, 0xf0, 0x11, 0x00


	//----- nvinfo : EIATTR_SPARSE_MMA_MASK
	.align		4
.L_67:
        /*0048*/ 	.byte	0x03, 0x50
        /*004a*/ 	.short	0x0000


	//----- nvinfo : EIATTR_MAXREG_COUNT
	.align		4
        /*004c*/ 	.byte	0x03, 0x1b
        /*004e*/ 	.short	0x00ff


	//----- nvinfo : EIATTR_MERCURY_ISA_VERSION
	.align		4
        /*0050*/ 	.byte	0x03, 0x5f
        /*0052*/ 	.short	0x0101


	//----- nvinfo : EIATTR_VRC_CTA_INIT_COUNT
	.align		4
        /*0054*/ 	.byte	0x02, 0x4a
	.zero		1
	.zero		1


	//----- nvinfo : EIATTR_EXIT_INSTR_OFFSETS
	.align		4
        /*0058*/ 	.byte	0x04, 0x1c
        /*005a*/ 	.short	(.L_69 - .L_68)


	//   ....[0]....
.L_68:
        /*005c*/ 	.word	0x000000d0


	//   ....[1]....
        /*0060*/ 	.word	0x00000f50


	//   ....[2]....
        /*0064*/ 	.word	0x00000f90


	//   ....[3]....
        /*0068*/ 	.word	0x00000fb0


	//----- nvinfo : EIATTR_CBANK_PARAM_SIZE
	.align		4
.L_69:
        /*006c*/ 	.byte	0x03, 0x19
        /*006e*/ 	.short	0x0030


	//----- nvinfo : EIATTR_PARAM_CBANK
	.align		4
        /*0070*/ 	.byte	0x04, 0x0a
        /*0072*/ 	.short	(.L_71 - .L_70)
	.align		4
.L_70:
        /*0074*/ 	.word	index@(.nv.constant0._Z9referencei11twoPointersii)
        /*0078*/ 	.short	0x0380
        /*007a*/ 	.short	0x0030


	//----- nvinfo : EIATTR_SW_WAR
	.align		4
.L_71:
        /*007c*/ 	.byte	0x04, 0x36
        /*007e*/ 	.short	(.L_73 - .L_72)
.L_72:
        /*0080*/ 	.word	0x00000008
.L_73:


//--------------------- .nv.callgraph             --------------------------
	.section	.nv.callgraph,"",@"SHT_CUDA_CALLGRAPH"
	.align	4
	.sectionentsize	8
	.align		4
        /*0000*/ 	.word	0x00000000
	.align		4
        /*0004*/ 	.word	0xffffffff
	.align		4
        /*0008*/ 	.word	0x00000000
	.align		4
        /*000c*/ 	.word	0xfffffffe
	.align		4
        /*0010*/ 	.word	0x00000000
	.align		4
        /*0014*/ 	.word	0xfffffffd
	.align		4
        /*0018*/ 	.word	0x00000000
	.align		4
        /*001c*/ 	.word	0xfffffffc


//--------------------- .text._Z3duoi11twoPointersS_iiiii --------------------------
	.section	.text._Z3duoi11twoPointersS_iiiii,"ax",@progbits
	.align	128
        .global         _Z3duoi11twoPointersS_iiiii
        .type           _Z3duoi11twoPointersS_iiiii,@function
        .size           _Z3duoi11twoPointersS_iiiii,(.L_x_10 - _Z3duoi11twoPointersS_iiiii)
        .other          _Z3duoi11twoPointersS_iiiii,@"STO_CUDA_ENTRY STV_DEFAULT"
_Z3duoi11twoPointersS_iiiii:
.text._Z3duoi11twoPointersS_iiiii:
[----:B------:R-:W0:Y:S01]  /*0000*/  LDC R1, c[0x0][0x37c] ;  /* 0x0000df00ff017b82 */ /* 0x000e220000000800 */
[----:B------:R-:W1:Y:S07]  /*0010*/  S2R R2, SR_TID.Y ;  /* 0x0000000000027919 */ /* 0x000e6e0000002200 */
[----:B------:R-:W2:Y:S01]  /*0020*/  LDC R0, c[0x0][0x360] ;  /* 0x0000d800ff007b82 */ /* 0x000ea20000000800 */
[----:B------:R-:W3:Y:S01]  /*0030*/  LDCU UR7, c[0x0][0x380] ;  /* 0x00007000ff0777ac */ /* 0x000ee20008000800 */
[----:B0-----:R-:W-:Y:S01]  /*0040*/  VIADD R1, R1, 0xffffffc0 ;  /* 0xffffffc001017836 */ /* 0x001fe20000000000 */
[----:B------:R-:W2:Y:S01]  /*0050*/  S2R R21, SR_TID.X ;  /* 0x0000000000157919 */ /* 0x000ea20000002100 */
[----:B------:R-:W0:Y:S04]  /*0060*/  LDCU.64 UR8, c[0x0][0x3d0] ;  /* 0x00007a00ff0877ac */ /* 0x000e280008000a00 */
[----:B------:R-:W1:Y:S08]  /*0070*/  S2UR UR4, SR_CTAID.Y ;  /* 0x00000000000479c3 */ /* 0x000e700000002600 */
[----:B------:R-:W1:Y:S01]  /*0080*/  LDC R19, c[0x0][0x364] ;  /* 0x0000d900ff137b82 */ /* 0x000e620000000800 */
[----:B---3--:R-:W-:-:S07]  /*0090*/  UIADD3 UR5, UPT, UPT, UR7, -0x1, URZ ;  /* 0xffffffff07057890 */ /* 0x008fce000fffe0ff */
[----:B------:R-:W3:Y:S08]  /*00a0*/  LDC R18, c[0x0][0x3d8] ;  /* 0x0000f600ff127b82 */ /* 0x000ef00000000800 */
[----:B------:R-:W2:Y:S01]  /*00b0*/  S2UR UR6, SR_CTAID.X ;  /* 0x00000000000679c3 */ /* 0x000ea20000002500 */
[----:B-1----:R-:W-:Y:S01]  /*00c0*/  IMAD R19, R19, UR4, R2 ;  /* 0x0000000413137c24 */ /* 0x002fe2000f8e0202 */
[----:B------:R-:W-:-:S06]  /*00d0*/  ULEA.HI UR4, UR7, UR7, URZ, 0x1 ;  /* 0x0000000707047291 */ /* 0x000fcc000f8f08ff */
[----:B------:R-:W1:Y:S01]  /*00e0*/  LDC.64 R6, c[0x0][0x388] ;  /* 0x0000e200ff067b82 */ /* 0x000e620000000a00 */
[----:B------:R-:W-:-:S07]  /*00f0*/  USHF.R.S32.HI UR4, URZ, 0x1, UR4 ;  /* 0x00000001ff047899 */ /* 0x000fce0008011404 */
[----:B------:R-:W4:Y:S01]  /*0100*/  LDC.64 R8, c[0x0][0x390] ;  /* 0x0000e400ff087b82 */ /* 0x000f220000000a00 */
[----:B---3--:R-:W-:Y:S02]  /*0110*/  IMAD R19, R18, UR4, R19 ;  /* 0x0000000412137c24 */ /* 0x008fe4000f8e0213 */
[----:B--2---:R-:W-:-:S03]  /*0120*/  IMAD R0, R0, UR6, R21 ;  /* 0x0000000600007c24 */ /* 0x004fc6000f8e0215 */
[C---:B0-----:R-:W-:Y:S02]  /*0130*/  ISETP.GE.AND P1, PT, R19.reuse, UR9, PT ;  /* 0x0000000913007c0c */ /* 0x041fe4000bf26270 */
[----:B------:R-:W0:Y:S01]  /*0140*/  LDC.64 R10, c[0x0][0x3a8] ;  /* 0x0000ea00ff0a7b82 */ /* 0x000e220000000a00 */
[C---:B------:R-:W-:Y:S02]  /*0150*/  ISETP.GE.AND P0, PT, R0.reuse, UR5, PT ;  /* 0x0000000500007c0c */ /* 0x040fe4000bf06270 */
[----:B------:R-:W-:Y:S02]  /*0160*/  ISETP.GE.AND P1, PT, R19, UR8, !P1 ;  /* 0x0000000813007c0c */ /* 0x000fe4000cf26270 */
[----:B------:R-:W-:-:S03]  /*0170*/  ISETP.GT.AND P0, PT, R0, RZ, !P0 ;  /* 0x000000ff0000720c */ /* 0x000fc60004704270 */
[----:B------:R-:W2:Y:S01]  /*0180*/  LDC.64 R12, c[0x0][0x3b0] ;  /* 0x0000ec00ff0c7b82 */ /* 0x000ea20000000a00 */
[----:B-1----:R1:W-:Y:S01]  /*0190*/  STL.64 [R1], R6 ;  /* 0x0000000601007387 */ /* 0x0023e20000100a00 */
[----:B------:R-:W-:-:S06]  /*01a0*/  PLOP3.LUT P0, PT, P0, P1, PT, 0x80, 0x8 ;  /* 0x000000000008781c */ /* 0x000fcc0000703070 */
[----:B------:R-:W3:Y:S01]  /*01b0*/  LDC.64 R14, c[0x0][0x3b8] ;  /* 0x0000ee00ff0e7b82 */ /* 0x000ee20000000a00 */
[----:B----4-:R1:W-:Y:S07]  /*01c0*/  STL.64 [R1+0x8], R8 ;  /* 0x0000080801007387 */ /* 0x0103ee0000100a00 */
[----:B------:R-:W4:Y:S01]  /*01d0*/  LDC.64 R16, c[0x0][0x3c0] ;  /* 0x0000f000ff107b82 */ /* 0x000f220000000a00 */
[----:B0-----:R1:W-:Y:S07]  /*01e0*/  STL.64 [R1+0x20], R10 ;  /* 0x0000200a01007387 */ /* 0x0013ee0000100a00 */
[----:B------:R-:W0:Y:S01]  /*01f0*/  LDC.64 R2, c[0x0][0x3a0] ;  /* 0x0000e800ff027b82 */ /* 0x000e220000000a00 */
[----:B--2---:R1:W-:Y:S07]  /*0200*/  STL.64 [R1+0x28], R12 ;  /* 0x0000280c01007387 */ /* 0x0043ee0000100a00 */
[----:B------:R-:W2:Y:S01]  /*0210*/  LDC.64 R4, c[0x0][0x398] ;  /* 0x0000e600ff047b82 */ /* 0x000ea20000000a00 */
[----:B---3--:R1:W-:Y:S04]  /*0220*/  STL.64 [R1+0x30], R14 ;  /* 0x0000300e01007387 */ /* 0x0083e80000100a00 */
[----:B----4-:R1:W-:Y:S04]  /*0230*/  STL.64 [R1+0x38], R16 ;  /* 0x0000381001007387 */ /* 0x0103e80000100a00 */
[----:B0-----:R1:W-:Y:S04]  /*0240*/  STL.64 [R1+0x18], R2 ;  /* 0x0000180201007387 */ /* 0x0013e80000100a00 */
[----:B--2---:R1:W-:Y:S01]  /*0250*/  STL.64 [R1+0x10], R4 ;  /* 0x0000100401007387 */ /* 0x0043e20000100a00 */
[----:B------:R-:W-:Y:S05]  /*0260*/  @!P0 EXIT ;  /* 0x000000000000894d */ /* 0x000fea0003800000 */
[----:B------:R-:W-:Y:S02]  /*0270*/  UIMAD UR4, UR7, UR7, URZ ;  /* 0x00000007070472a4 */ /* 0x000fe4000f8e02ff */
[----:B-1----:R-:W-:Y:S02]  /*0280*/  IMAD R3, R19, UR7, R0 ;  /* 0x0000000713037c24 */ /* 0x002fe4000f8e0200 */
[----:B------:R-:W-:Y:S01]  /*0290*/  IMAD R0, R2, 0x8, R1 ;  /* 0x0000000802007824 */ /* 0x000fe200078e0201 */
[----:B------:R-:W-:Y:S01]  /*02a0*/  USHF.R.U32.HI UR4, URZ, 0x1, UR4 ;  /* 0x00000001ff047899 */ /* 0x000fe20008011604 */
[C---:B------:R-:W-:Y:S01]  /*02b0*/  VIADD R27, R3.reuse, -UR7 ;  /* 0x80000007031b7c36 */ /* 0x040fe20008000000 */
[C---:B------:R-:W-:Y:S02]  /*02c0*/  IADD3 R25, PT, PT, R3.reuse, UR7, RZ ;  /* 0x0000000703197c10 */ /* 0x040fe4000fffe0ff */
[----:B------:R-:W-:Y:S02]  /*02d0*/  IADD3 R23, PT, PT, R3, 0x1, RZ ;  /* 0x0000000103177810 */ /* 0x000fe40007ffe0ff */
[----:B------:R-:W-:-:S02]  /*02e0*/  ISETP.GE.AND P0, PT, R27, UR4, PT ;  /* 0x000000041b007c0c */ /* 0x000fc4000bf06270 */
[----:B------:R-:W-:Y:S02]  /*02f0*/  ISETP.GT.AND P1, PT, R3, UR4, PT ;  /* 0x0000000403007c0c */ /* 0x000fe4000bf24270 */
[C---:B------:R-:W-:Y:S02]  /*0300*/  ISETP.NE.OR P0, PT, R18.reuse, 0x1, P0 ;  /* 0x000000011200780c */ /* 0x040fe40000705670 */
[C---:B------:R-:W-:Y:S02]  /*0310*/  ISETP.NE.OR P1, PT, R18.reuse, 0x1, P1 ;  /* 0x000000011200780c */ /* 0x040fe40000f25670 */
[----:B------:R-:W-:Y:S02]  /*0320*/  ISETP.GE.AND P2, PT, R25, UR4, PT ;  /* 0x0000000419007c0c */ /* 0x000fe4000bf46270 */
[----:B------:R-:W-:Y:S02]  /*0330*/  ISETP.GE.AND P3, PT, R23, UR4, PT ;  /* 0x0000000417007c0c */ /* 0x000fe4000bf66270 */
[----:B------:R-:W-:-:S02]  /*0340*/  ISETP.NE.OR P2, PT, R18, RZ, !P2 ;  /* 0x000000ff1200720c */ /* 0x000fc40005745670 */
[----:B------:R-:W-:-:S03]  /*0350*/  ISETP.NE.OR P3, PT, R18, RZ, !P3 ;  /* 0x000000ff1200720c */ /* 0x000fc60005f65670 */
[----:B------:R-:W2:Y:S04]  /*0360*/  @!P0 LDL.64 R12, [R0+0x20] ;  /* 0x00002000000c8983 */ /* 0x000ea80000100a00 */
[----:B------:R-:W3:Y:S04]  /*0370*/  @!P1 LDL.64 R28, [R0+0x20] ;  /* 0x00002000001c9983 */ /* 0x000ee80000100a00 */
[----:B------:R-:W4:Y:S04]  /*0380*/  @!P2 LDL.64 R18, [R0+0x20] ;  /* 0x000020000012a983 */ /* 0x000f280000100a00 */
[----:B------:R-:W5:Y:S01]  /*0390*/  @!P3 LDL.64 R6, [R0+0x20] ;  /* 0x000020000006b983 */ /* 0x000f620000100a00 */
[----:B------:R-:W0:Y:S03]  /*03a0*/  LDCU.64 UR4, c[0x0][0x358] ;  /* 0x00006b00ff0477ac */ /* 0x000e260008000a00 */
[----:B------:R-:W5:Y:S04]  /*03b0*/  @P0 LDL.64 R8, [R0] ;  /* 0x0000000000080983 */ /* 0x000f680000100a00 */
[----:B------:R-:W5:Y:S04]  /*03c0*/  @P1 LDL.64 R10, [R0] ;  /* 0x00000000000a1983 */ /* 0x000f680000100a00 */
[----:B------:R-:W5:Y:S01]  /*03d0*/  @P2 LDL.64 R16, [R0] ;  /* 0x0000000000102983 */ /* 0x000f620000100a00 */
[----:B--2---:R-:W-:-:S04]  /*03e0*/  @!P0 IMAD.WIDE R12, R27, 0x8, R12 ;  /* 0x000000081b0c8825 */ /* 0x004fc800078e020c */
[----:B---3--:R-:W-:Y:S02]  /*03f0*/  @!P1 IMAD.WIDE R28, R3, 0x8, R28 ;  /* 0x00000008031c9825 */ /* 0x008fe400078e021c */
[----:B0-----:R-:W2:Y:S04]  /*0400*/  @!P0 LD.E.64 R12, desc[UR4][R12.64] ;  /* 0x000000040c0c8980 */ /* 0x001ea8000c101b00 */
[----:B------:R-:W2:Y:S01]  /*0410*/  @!P1 LD.E.64 R14, desc[UR4][R28.64+-0x8] ;  /* 0xfffff8041c0e9980 */ /* 0x000ea2000c101b00 */
[----:B----4-:R-:W-:-:S05]  /*0420*/  @!P2 IMAD.WIDE.U32 R18, R25, 0x8, R18 ;  /* 0x000000081912a825 */ /* 0x010fca00078e0012 */
[----:B------:R-:W3:Y:S01]  /*0430*/  @!P2 LD.E.64 R20, desc[UR4][R18.64] ;  /* 0x000000041214a980 */ /* 0x000ee2000c101b00 */
[----:B-----5:R-:W-:-:S03]  /*0440*/  @!P3 IMAD.WIDE.U32 R6, R23, 0x8, R6 ;  /* 0x000000081706b825 */ /* 0x020fc600078e0006 */
[----:B------:R-:W4:Y:S04]  /*0450*/  @P3 LDL.64 R22, [R0] ;  /* 0x0000000000163983 */ /* 0x000f280000100a00 */
[----:B------:R-:W5:Y:S01]  /*0460*/  @!P3 LD.E.64 R6, desc[UR4][R6.64] ;  /* 0x000000040606b980 */ /* 0x000f62000c101b00 */
[----:B------:R-:W-:-:S04]  /*0470*/  @P0 IMAD.WIDE R8, R27, 0x8, R8 ;  /* 0x000000081b080825 */ /* 0x000fc800078e0208 */
[----:B------:R-:W-:-:S04]  /*0480*/  @P1 IMAD.WIDE R10, R3, 0x8, R10 ;  /* 0x00000008030a1825 */ /* 0x000fc800078e020a */
[----:B------:R-:W-:-:S04]  /*0490*/  @P2 IMAD.WIDE R16, R25, 0x8, R16 ;  /* 0x0000000819102825 */ /* 0x000fc800078e0210 */
[----:B------:R-:W-:-:S06]  /*04a0*/  IMAD.WIDE R4, R3, 0x8, R4 ;  /* 0x0000000803047825 */ /* 0x000fcc00078e0204 */
[----:B------:R-:W5:Y:S04]  /*04b0*/  LDG.E.64 R4, desc[UR4][R4.64] ;  /* 0x0000000404047981 */ /* 0x000f68000c1e1b00 */
[----:B------:R-:W2:Y:S04]  /*04c0*/  @P0 LD.E.64 R12, desc[UR4][R8.64] ;  /* 0x00000004080c0980 */ /* 0x000ea8000c101b00 */
[----:B------:R-:W2:Y:S04]  /*04d0*/  @P1 LD.E.64 R14, desc[UR4][R10.64+-0x8] ;  /* 0xfffff8040a0e1980 */ /* 0x000ea8000c101b00 */
[----:B------:R-:W3:Y:S01]  /*04e0*/  @P2 LD.E.64 R20, desc[UR4][R16.64] ;  /* 0x0000000410142980 */ /* 0x000ee2000c101b00 */
[----:B----4-:R-:W-:-:S05]  /*04f0*/  @P3 IMAD.WIDE R22, R3, 0x8, R22 ;  /* 0x0000000803163825 */ /* 0x010fca00078e0216 */
[----:B------:R-:W5:Y:S01]  /*0500*/  @P3 LD.E.64 R6, desc[UR4][R22.64+0x8] ;  /* 0x0000080416063980 */ /* 0x000f62000c101b00 */
[----:B------:R-:W-:-:S04]  /*0510*/  ISETP.NE.AND P0, PT, R2, RZ, PT ;  /* 0x000000ff0200720c */ /* 0x000fc80003f05270 */
[----:B------:R-:W-:-:S04]  /*0520*/  SEL R0, RZ, 0x1, P0 ;  /* 0x00000001ff007807 */ /* 0x000fc80000000000 */
[----:B------:R-:W-:-:S05]  /*0530*/  LEA R0, R0, R1, 0x3 ;  /* 0x0000000100007211 */ /* 0x000fca00078e18ff */
[----:B------:R-:W4:Y:S01]  /*0540*/  LDL.64 R8, [R0] ;  /* 0x0000000000087983 */ /* 0x000f220000100a00 */
[----:B--2---:R-:W-:-:S08]  /*0550*/  DADD R12, R14, R12 ;  /* 0x000000000e0c7229 */ /* 0x004fd0000000000c */
[----:B---3--:R-:W-:-:S08]  /*0560*/  DADD R12, R12, R20 ;  /* 0x000000000c0c7229 */ /* 0x008fd00000000014 */
[----:B-----5:R-:W-:-:S08]  /*0570*/  DADD R6, R12, R6 ;  /* 0x000000000c067229 */ /* 0x020fd00000000006 */
[----:B------:R-:W-:Y:S01]  /*0580*/  DADD R6, R6, R4 ;  /* 0x0000000006067229 */ /* 0x000fe20000000004 */
[----:B----4-:R-:W-:-:S07]  /*0590*/  IMAD.WIDE R8, R3, 0x8, R8 ;  /* 0x0000000803087825 */ /* 0x010fce00078e0208 */
[----:B------:R-:W-:-:S07]  /*05a0*/  DMUL R6, R6, 0.25 ;  /* 0x3fd0000006067828 */ /* 0x000fce0000000000 */
[----:B------:R-:W-:Y:S01]  /*05b0*/  ST.E.64 desc[UR4][R8.64], R6 ;  /* 0x0000000608007985 */ /* 0x000fe2000c101b04 */
[----:B------:R-:W-:Y:S05]  /*05c0*/  EXIT ;  /* 0x000000000000794d */ /* 0x000fea0003800000 */
.L_x_0:
[----:B------:R-:W-:-:S00]  /*05d0*/  BRA `(.L_x_0) ;  /* 0xfffffffc00fc7947 */ /* 0x000fc0000383ffff */
[----:B------:R-:W-:-:S00]  /*05e0*/  NOP ;  /* 0x0000000000007918 */ /* 0x000fc00000000000 */
        /* <DEDUP_REMOVED lines=9> */
.L_x_10:


//--------------------- .text._Z5naivei11twoPointersii --------------------------
	.section	.text._Z5naivei11twoPointersii,"ax",@progbits
	.align	128
        .global         _Z5naivei11twoPointersii
        .type           _Z5naivei11twoPointersii,@function
        .size           _Z5naivei11twoPointersii,(.L_x_11 - _Z5naivei11twoPointersii)
        .other          _Z5naivei11twoPointersii,@"STO_CUDA_ENTRY STV_DEFAULT"
_Z5naivei11twoPointersii:
.text._Z5naivei11twoPointersii:
[----:B------:R-:W0:Y:S01]  /*0000*/  LDC R1, c[0x0][0x37c] ;  /* 0x0000df00ff017b82 */ /* 0x000e220000000800 */
[----:B------:R-:W1:Y:S07]  /*0010*/  S2R R2, SR_TID.X ;  /* 0x0000000000027919 */ /* 0x000e6e0000002100 */
[----:B------:R-:W1:Y:S01]  /*0020*/  S2UR UR4, SR_CTAID.X ;  /* 0x00000000000479c3 */ /* 0x000e620000002500 */
[----:B0-----:R-:W-:Y:S01]  /*0030*/  IADD3 R1, PT, PT, R1, -0x20, RZ ;  /* 0xffffffe001017810 */ /* 0x001fe20007ffe0ff */
[----:B------:R-:W0:Y:S06]  /*0040*/  S2R R13, SR_TID.Y ;  /* 0x00000000000d7919 */ /* 0x000e2c0000002200 */
[----:B------:R-:W1:Y:S08]  /*0050*/  LDC R11, c[0x0][0x360] ;  /* 0x0000d800ff0b7b82 */ /* 0x000e700000000800 */
[----:B------:R-:W2:Y:S08]  /*0060*/  LDC R0, c[0x0][0x380] ;  /* 0x0000e000ff007b82 */ /* 0x000eb00000000800 */
[----:B------:R-:W0:Y:S08]  /*0070*/  S2UR UR5, SR_CTAID.Y ;  /* 0x00000000000579c3 */ /* 0x000e300000002600 */
[----:B------:R-:W0:Y:S01]  /*0080*/  LDC R10, c[0x0][0x364] ;  /* 0x0000d900ff0a7b82 */ /* 0x000e220000000800 */
[----:B-1----:R-:W-:Y:S01]  /*0090*/  IMAD R11, R11, UR4, R2 ;  /* 0x000000040b0b7c24 */ /* 0x002fe2000f8e0202 */
[----:B--2---:R-:W-:-:S06]  /*00a0*/  IADD3 R12, PT, PT, R0, -0x1, RZ ;  /* 0xffffffff000c7810 */ /* 0x004fcc0007ffe0ff */
[----:B------:R-:W1:Y:S01]  /*00b0*/  LDC.64 R6, c[0x0][0x388] ;  /* 0x0000e200ff067b82 */ /* 0x000e620000000a00 */
[----:B------:R-:W-:-:S04]  /*00c0*/  ISETP.GE.AND P0, PT, R11, R12, PT ;  /* 0x0000000c0b00720c */ /* 0x000fc80003f06270 */
[----:B------:R-:W-:-:S03]  /*00d0*/  ISETP.LT.OR P0, PT, R11, 0x1, P0 ;  /* 0x000000010b00780c */ /* 0x000fc60000701670 */
[----:B------:R-:W2:Y:S01]  /*00e0*/  LDC.64 R8, c[0x0][0x390] ;  /* 0x0000e400ff087b82 */ /* 0x000ea20000000a00 */
[----:B0-----:R-:W-:-:S07]  /*00f0*/  IMAD R10, R10, UR5, R13 ;  /* 0x000000050a0a7c24 */ /* 0x001fce000f8e020d */
[----:B------:R-:W0:Y:S01]  /*0100*/  LDC.64 R2, c[0x0][0x398] ;  /* 0x0000e600ff027b82 */ /* 0x000e220000000a00 */
[----:B------:R-:W-:-:S07]  /*0110*/  ISETP.EQ.OR P0, PT, R10, RZ, P0 ;  /* 0x000000ff0a00720c */ /* 0x000fce0000702670 */
[----:B------:R-:W3:Y:S01]  /*0120*/  LDC.64 R4, c[0x0][0x3a0] ;  /* 0x0000e800ff047b82 */ /* 0x000ee20000000a00 */
[----:B------:R-:W-:Y:S01]  /*0130*/  ISETP.GE.OR P0, PT, R10, R12, P0 ;  /* 0x0000000c0a00720c */ /* 0x000fe20000706670 */
[----:B-1----:R1:W-:Y:S04]  /*0140*/  STL.64 [R1], R6 ;  /* 0x0000000601007387 */ /* 0x0023e80000100a00 */
[----:B--2---:R1:W-:Y:S04]  /*0150*/  STL.64 [R1+0x8], R8 ;  /* 0x0000080801007387 */ /* 0x0043e80000100a00 */
[----:B0-----:R1:W-:Y:S04]  /*0160*/  STL.64 [R1+0x10], R2 ;  /* 0x0000100201007387 */ /* 0x0013e80000100a00 */
[----:B---3--:R1:W-:Y:S01]  /*0170*/  STL.64 [R1+0x18], R4 ;  /* 0x0000180401007387 */ /* 0x0083e20000100a00 */
[----:B------:R-:W-:Y:S05]  /*0180*/  @P0 EXIT ;  /* 0x000000000000094d */ /* 0x000fea0003800000 */
[----:B------:R-:W-:-:S05]  /*0190*/  LEA R20, R4, R1, 0x3 ;  /* 0x0000000104147211 */ /* 0x000fca00078e18ff */
[----:B-1----:R-:W2:Y:S01]  /*01a0*/  LDL.64 R6, [R20] ;  /* 0x0000000014067983 */ /* 0x002ea20000100a00 */
[----:B------:R-:W0:Y:S01]  /*01b0*/  LDCU.64 UR4, c[0x0][0x358] ;  /* 0x00006b00ff0477ac */ /* 0x000e220008000a00 */
[----:B------:R-:W-:-:S04]  /*01c0*/  IMAD R5, R10, R0, R11 ;  /* 0x000000000a057224 */ /* 0x000fc800078e020b */
[C---:B------:R-:W-:Y:S01]  /*01d0*/  IMAD.IADD R17, R5.reuse, 0x1, R0 ;  /* 0x0000000105117824 */ /* 0x040fe200078e0200 */
[C---:B------:R-:W-:Y:S01]  /*01e0*/  IADD3 R15, PT, PT, R5.reuse, -R0, RZ ;  /* 0x80000000050f7210 */ /* 0x040fe20007ffe0ff */
[----:B------:R-:W-:Y:S01]  /*01f0*/  IMAD.WIDE R2, R5, 0x8, R2 ;  /* 0x0000000805027825 */ /* 0x000fe200078e0202 */
[----:B------:R-:W-:-:S05]  /*0200*/  ISETP.NE.AND P0, PT, R4, RZ, PT ;  /* 0x000000ff0400720c */ /* 0x000fca0003f05270 */
[----:B0-----:R-:W3:Y:S01]  /*0210*/  LDG.E.64 R2, desc[UR4][R2.64] ;  /* 0x0000000402027981 */ /* 0x001ee2000c1e1b00 */
[----:B--2---:R-:W-:-:S04]  /*0220*/  IMAD.WIDE R16, R17, 0x8, R6 ;  /* 0x0000000811107825 */ /* 0x004fc800078e0206 */
[----:B------:R-:W-:Y:S02]  /*0230*/  IMAD.WIDE R14, R15, 0x8, R6 ;  /* 0x000000080f0e7825 */ /* 0x000fe400078e0206 */
[----:B------:R-:W2:Y:S04]  /*0240*/  LD.E.64 R6, desc[UR4][R16.64] ;  /* 0x0000000410067980 */ /* 0x000ea8000c101b00 */
[----:B------:R-:W2:Y:S01]  /*0250*/  LD.E.64 R8, desc[UR4][R14.64] ;  /* 0x000000040e087980 */ /* 0x000ea2000c101b00 */
[----:B------:R-:W-:-:S05]  /*0260*/  IMAD.WIDE R18, R0, 0x8, R14 ;  /* 0x0000000800127825 */ /* 0x000fca00078e020e */
[----:B------:R-:W4:Y:S04]  /*0270*/  LD.E.64 R12, desc[UR4][R18.64+-0x8] ;  /* 0xfffff804120c7980 */ /* 0x000f28000c101b00 */
[----:B------:R-:W5:Y:S01]  /*0280*/  LD.E.64 R10, desc[UR4][R18.64+0x8] ;  /* 0x00000804120a7980 */ /* 0x000f62000c101b00 */
[----:B------:R-:W-:-:S05]  /*0290*/  SEL R0, RZ, 0x1, P0 ;  /* 0x00000001ff007807 */ /* 0x000fca0000000000 */
[----:B------:R-:W-:-:S05]  /*02a0*/  IMAD R0, R0, 0x8, R1 ;  /* 0x0000000800007824 */ /* 0x000fca00078e0201 */
[----:B------:R-:W3:Y:S01]  /*02b0*/  LDL.64 R20, [R0] ;  /* 0x0000000000147983 */ /* 0x000ee20000100a00 */
[----:B--2---:R-:W-:-:S08]  /*02c0*/  DADD R6, R8, R6 ;  /* 0x0000000008067229 */ /* 0x004fd00000000006 */
[----:B----4-:R-:W-:-:S08]  /*02d0*/  DADD R6, R6, R12 ;  /* 0x0000000006067229 */ /* 0x010fd0000000000c */
[----:B-----5:R-:W-:-:S08]  /*02e0*/  DADD R6, R6, R10 ;  /* 0x0000000006067229 */ /* 0x020fd0000000000a */
[----:B---3--:R-:W-:Y:S01]  /*02f0*/  DADD R6, R6, R2 ;  /* 0x0000000006067229 */ /* 0x008fe20000000002 */
[----:B------:R-:W-:-:S07]  /*0300*/  IMAD.WIDE R20, R5, 0x8, R20 ;  /* 0x0000000805147825 */ /* 0x000fce00078e0214 */
[----:B------:R-:W-:-:S07]  /*0310*/  DMUL R6, R6, 0.25 ;  /* 0x3fd0000006067828 */ /* 0x000fce0000000000 */
[----:B------:R-:W-:Y:S01]  /*0320*/  ST.E.64 desc[UR4][R20.64], R6 ;  /* 0x0000000614007985 */ /* 0x000fe2000c101b04 */
[----:B------:R-:W-:Y:S05]  /*0330*/  EXIT ;  /* 0x000000000000794d */ /* 0x000fea0003800000 */
.L_x_1:
        /* <DEDUP_REMOVED lines=12> */
.L_x_11:


//--------------------- .text._Z9referencei11twoPointersii --------------------------
	.section	.text._Z9referencei11twoPointersii,"ax",@progbits
	.align	128
        .global         _Z9referencei11twoPointersii
        .type           _Z9referencei11twoPointersii,@function
        .size           _Z9referencei11twoPointersii,(.L_x_12 - _Z9referencei11twoPointersii)
        .other          _Z9referencei11twoPointersii,@"STO_CUDA_ENTRY STV_DEFAULT"
_Z9referencei11twoPointersii:
.text._Z9referencei11twoPointersii:
[----:B------:R-:W0:Y:S08]  /*0000*/  LDC R1, c[0x0][0x37c] ;  /* 0x0000df00ff017b82 */ /* 0x000e300000000800 */
[----:B------:R-:W1:Y:S01]  /*0010*/  LDC R8, c[0x0][0x3ac] ;  /* 0x0000eb00ff087b82 */ /* 0x000e620000000800 */
[----:B0-----:R-:W-:-:S05]  /*0020*/  VIADD R1, R1, 0xffffffe0 ;  /* 0xffffffe001017836 */ /* 0x001fca0000000000 */
[----:B------:R-:W-:Y:S02]  /*0030*/  R2UR UR24, R1 ;  /* 0x00000000011872ca */ /* 0x000fe400000e0000 */
[----:B------:R-:W0:Y:S08]  /*0040*/  LDC.64 R2, c[0x0][0x388] ;  /* 0x0000e200ff027b82 */ /* 0x000e300000000a00 */
[----:B------:R-:W2:Y:S08]  /*0050*/  LDC.64 R4, c[0x0][0x390] ;  /* 0x0000e400ff047b82 */ /* 0x000eb00000000a00 */
[----:B------:R-:W3:Y:S01]  /*0060*/  LDC.64 R6, c[0x0][0x398] ;  /* 0x0000e600ff067b82 */ /* 0x000ee20000000a00 */
[----:B-1----:R-:W-:-:S07]  /*0070*/  ISETP.GE.AND P0, PT, R8, 0x1, PT ;  /* 0x000000010800780c */ /* 0x002fce0003f06270 */
[----:B------:R-:W1:Y:S01]  /*0080*/  LDC R0, c[0x0][0x3a4] ;  /* 0x0000e900ff007b82 */ /* 0x000e620000000800 */
[----:B0-----:R0:W-:Y:S04]  /*0090*/  STL.64 [R1], R2 ;  /* 0x0000000201007387 */ /* 0x0011e80000100a00 */
[----:B--2---:R0:W-:Y:S04]  /*00a0*/  STL.64 [R1+0x8], R4 ;  /* 0x0000080401007387 */ /* 0x0041e80000100a00 */
[----:B---3--:R0:W-:Y:S04]  /*00b0*/  STL.64 [R1+0x10], R6 ;  /* 0x0000100601007387 */ /* 0x0081e80000100a00 */
[----:B-1----:R0:W-:Y:S01]  /*00c0*/  STL [R1+0x1c], R0 ;  /* 0x00001c0001007387 */ /* 0x0021e20000100800 */
[----:B------:R-:W-:Y:S05]  /*00d0*/  @!P0 EXIT ;  /* 0x000000000000894d */ /* 0x000fea0003800000 */
[----:B------:R-:W1:Y:S02]  /*00e0*/  LDCU UR10, c[0x0][0x380] ;  /* 0x00007000ff0a77ac */ /* 0x000e640008000800 */
[----:B-1----:R-:W-:-:S09]  /*00f0*/  UISETP.GE.AND UP0, UPT, UR10, 0x3, UPT ;  /* 0x000000030a00788c */ /* 0x002fd2000bf06270 */
[----:B------:R-:W-:Y:S05]  /*0100*/  BRA.U !UP0, `(.L_x_2) ;  /* 0x0000000d089c7547 */ /* 0x000fea000b800000 */
[----:B------:R-:W1:Y:S01]  /*0110*/  LDCU UR5, c[0x0][0x3a0] ;  /* 0x00007400ff0577ac */ /* 0x000e620008000800 */
[----:B------:R-:W2:Y:S01]  /*0120*/  LDCU.64 UR16, c[0x0][0x358] ;  /* 0x00006b00ff1077ac */ /* 0x000ea20008000a00 */
[----:B------:R-:W-:Y:S01]  /*0130*/  UIADD3 UR10, UPT, UPT, UR10, -0x2, URZ ;  /* 0xfffffffe0a0a7890 */ /* 0x000fe2000fffe0ff */
[----:B------:R-:W-:-:S11]  /*0140*/  UMOV UR4, URZ ;  /* 0x000000ff00047c82 */ /* 0x000fd60008000000 */
.L_x_8:
[----:B-1----:R-:W-:Y:S01]  /*0150*/  UISETP.NE.AND UP0, UPT, UR5, URZ, UPT ;  /* 0x000000ff0500728c */ /* 0x002fe2000bf05270 */
[----:B0-----:R-:W0:Y:S01]  /*0160*/  LDC R3, c[0x0][0x380] ;  /* 0x0000e000ff037b82 */ /* 0x001e220000000800 */
[----:B------:R-:W-:Y:S02]  /*0170*/  ULEA UR5, UR5, UR24, 0x3 ;  /* 0x0000001805057291 */ /* 0x000fe4000f8e18ff */
[----:B------:R-:W-:-:S04]  /*0180*/  USEL UR11, URZ, 0x1, UP0 ;  /* 0x00000001ff0b7887 */ /* 0x000fc80008000000 */
[----:B------:R-:W-:Y:S02]  /*0190*/  ULEA UR6, UR11, UR24, 0x3 ;  /* 0x000000180b067291 */ /* 0x000fe4000f8e18ff */
[----:B---3--:R-:W-:-:S05]  /*01a0*/  IMAD.U32 R6, RZ, RZ, UR11 ;  /* 0x0000000bff067e24 */ /* 0x008fca000f8e00ff */
[----:B------:R1:W-:Y:S04]  /*01b0*/  STL [R1+0x18], R6 ;  /* 0x0000180601007387 */ /* 0x0003e80000100800 */
[----:B------:R-:W3:Y:S04]  /*01c0*/  LDL.64 R8, [UR6] ;  /* 0x00000006ff087983 */ /* 0x000ee80008100a00 */
[----:B------:R-:W0:Y:S01]  /*01d0*/  LDL.64 R4, [UR5] ;  /* 0x00000005ff047983 */ /* 0x000e220008100a00 */
[----:B------:R-:W-:Y:S01]  /*01e0*/  HFMA2 R0, -RZ, RZ, 0, 5.9604644775390625e-08 ;  /* 0x00000001ff007431 */ /* 0x000fe200000001ff */
[----:B---3--:R-:W-:-:S02]  /*01f0*/  R2UR UR18, R8 ;  /* 0x00000000081272ca */ /* 0x008fc400000e0000 */
[----:B------:R-:W-:Y:S01]  /*0200*/  R2UR UR19, R9 ;  /* 0x00000000091372ca */ /* 0x000fe200000e0000 */
[----:B01----:R-:W-:-:S14]  /*0210*/  IMAD.WIDE.U32 R2, R3, 0x8, R4 ;  /* 0x0000000803027825 */ /* 0x003fdc00078e0004 */
.L_x_7:
[----:B0-----:R-:W0:Y:S01]  /*0220*/  LDCU UR21, c[0x0][0x380] ;  /* 0x00007000ff1577ac */ /* 0x001e220008000800 */
[C---:B---3--:R-:W-:Y:S01]  /*0230*/  VIADD R6, R0.reuse, 0xffffffff ;  /* 0xffffffff00067836 */ /* 0x048fe20000000000 */
[C---:B------:R-:W-:Y:S01]  /*0240*/  ISETP.NE.AND P0, PT, R0.reuse, UR10, PT ;  /* 0x0000000a00007c0c */ /* 0x040fe2000bf05270 */
[----:B------:R-:W-:Y:S01]  /*0250*/  VIADD R0, R0, 0x1 ;  /* 0x0000000100007836 */ /* 0x000fe20000000000 */
[----:B0-----:R-:W-:Y:S01]  /*0260*/  MOV R7, UR21 ;  /* 0x0000001500077c02 */ /* 0x001fe20008000f00 */
[----:B------:R-:W-:Y:S02]  /*0270*/  IMAD R6, R6, UR21, RZ ;  /* 0x0000001506067c24 */ /* 0x000fe4000f8e02ff */
[----:B------:R-:W-:Y:S02]  /*0280*/  IMAD.U32 R9, RZ, RZ, UR21 ;  /* 0x00000015ff097e24 */ /* 0x000fe4000f8e00ff */
[----:B------:R-:W-:Y:S02]  /*0290*/  VIADD R7, R7, 0xfffffffd ;  /* 0xfffffffd07077836 */ /* 0x000fe40000000000 */
[----:B------:R-:W-:-:S03]  /*02a0*/  IMAD R8, R9, 0x2, R6 ;  /* 0x0000000209087824 */ /* 0x000fc600078e0206 */
[----:B------:R-:W-:Y:S02]  /*02b0*/  ISETP.GE.U32.AND P1, PT, R7, 0x3, PT ;  /* 0x000000030700780c */ /* 0x000fe40003f26070 */
[----:B------:R-:W-:Y:S02]  /*02c0*/  R2UR UR20, R8 ;  /* 0x00000000081472ca */ /* 0x000fe400000e0000 */
[----:B------:R-:W-:-:S09]  /*02d0*/  MOV R7, 0x1 ;  /* 0x0000000100077802 */ /* 0x000fd20000000f00 */
[----:B-1----:R-:W-:Y:S05]  /*02e0*/  @!P1 BRA `(.L_x_3) ;  /* 0x0000000400b49947 */ /* 0x002fea0003800000 */
[----:B------:R-:W0:Y:S01]  /*02f0*/  LDCU.64 UR22, c[0x0][0x398] ;  /* 0x00007300ff1677ac */ /* 0x000e220008000a00 */
[----:B------:R-:W-:Y:S01]  /*0300*/  MOV R10, 0x20 ;  /* 0x00000020000a7802 */ /* 0x000fe20000000f00 */
[----:B------:R-:W-:Y:S01]  /*0310*/  IMAD.U32 R7, RZ, RZ, UR20 ;  /* 0x00000014ff077e24 */ /* 0x000fe2000f8e00ff */
[----:B------:R-:W-:Y:S01]  /*0320*/  IADD3 R8, PT, PT, R6, 0x1, RZ ;  /* 0x0000000106087810 */ /* 0x000fe20007ffe0ff */
[----:B------:R-:W-:Y:S01]  /*0330*/  UIADD3 UR12, UPT, UPT, UR20, -UR21, URZ ;  /* 0x80000015140c7290 */ /* 0x000fe2000fffe0ff */
[----:B------:R-:W-:Y:S01]  /*0340*/  IMAD.MOV.U32 R11, RZ, RZ, 0x0 ;  /* 0x00000000ff0b7424 */ /* 0x000fe200078e00ff */
[----:B------:R-:W-:Y:S01]  /*0350*/  ULOP3.LUT UR5, UR10, 0xfffffffc, URZ, 0xc0, !UPT ;  /* 0xfffffffc0a057892 */ /* 0x000fe2000f8ec0ff */
[----:B------:R-:W-:Y:S01]  /*0360*/  IMAD.U32 R25, RZ, RZ, UR20 ;  /* 0x00000014ff197e24 */ /* 0x000fe2000f8e00ff */
[----:B------:R-:W-:Y:S01]  /*0370*/  UIMAD.WIDE.U32 UR14, UR12, 0x8, UR18 ;  /* 0x000000080c0e78a5 */ /* 0x000fe2000f8e0012 */
[----:B------:R-:W-:Y:S01]  /*0380*/  IMAD.WIDE.U32 R10, R7, 0x8, R10 ;  /* 0x00000008070a7825 */ /* 0x000fe200078e000a */
[----:B------:R-:W-:Y:S01]  /*0390*/  MOV R7, R5 ;  /* 0x0000000500077202 */ /* 0x000fe20000000f00 */
[----:B------:R-:W-:Y:S01]  /*03a0*/  UMOV UR8, 0x10 ;  /* 0x0000001000087882 */ /* 0x000fe20000000000 */
[----:B------:R-:W-:Y:S01]  /*03b0*/  UIADD3 UR13, UP0, UPT, UR14, 0x20, URZ ;  /* 0x000000200e0d7890 */ /* 0x000fe2000ff1e0ff */
[----:B------:R-:W-:Y:S01]  /*03c0*/  IMAD.MOV.U32 R24, RZ, RZ, RZ ;  /* 0x000000ffff187224 */ /* 0x000fe200078e00ff */
[----:B------:R-:W-:Y:S01]  /*03d0*/  UMOV UR9, 0x0 ;  /* 0x0000000000097882 */ /* 0x000fe20000000000 */
[----:B------:R-:W-:Y:S01]  /*03e0*/  IMAD.MOV.U32 R12, RZ, RZ, R4 ;  /* 0x000000ffff0c7224 */ /* 0x000fe200078e0004 */
[----:B------:R-:W-:Y:S01]  /*03f0*/  UIMAD.WIDE UR8, UR12, 0x8, UR8 ;  /* 0x000000080c0878a5 */ /* 0x000fe2000f8e0208 */
[----:B------:R-:W-:Y:S01]  /*0400*/  VIADD R25, R25, 0x1 ;  /* 0x0000000119197836 */ /* 0x000fe20000000000 */
[----:B0-----:R-:W-:Y:S01]  /*0410*/  UIMAD.WIDE.U32 UR6, UR12, 0x8, UR22 ;  /* 0x000000080c0678a5 */ /* 0x001fe2000f8e0016 */
[----:B------:R-:W-:Y:S01]  /*0420*/  PLOP3.LUT P1, PT, PT, PT, UP0, 0x80, 0x8 ;  /* 0x000000000008781c */ /* 0x000fe20003f2f008 */
[----:B------:R-:W-:Y:S01]  /*0430*/  IMAD.U32 R26, RZ, RZ, UR12 ;  /* 0x0000000cff1a7e24 */ /* 0x000fe2000f8e00ff */
[----:B------:R-:W-:Y:S01]  /*0440*/  MOV R27, UR13 ;  /* 0x0000000d001b7c02 */ /* 0x000fe20008000f00 */
[----:B------:R-:W-:-:S02]  /*0450*/  UIADD3 UR6, UP1, UPT, UR6, 0x20, URZ ;  /* 0x0000002006067890 */ /* 0x000fc4000ff3e0ff */
[----:B------:R-:W-:Y:S01]  /*0460*/  IMAD.X R9, RZ, RZ, UR15, P1 ;  /* 0x0000000fff097e24 */ /* 0x000fe200088e06ff */
[----:B------:R-:W-:Y:S02]  /*0470*/  UIADD3 UR5, UPT, UPT, -UR5, URZ, URZ ;  /* 0x000000ff05057290 */ /* 0x000fe4000fffe1ff */
[----:B------:R-:W-:-:S12]  /*0480*/  UIADD3.X UR7, UPT, UPT, URZ, UR7, URZ, UP1, !UPT ;  /* 0x00000007ff077290 */ /* 0x000fd80008ffe4ff */
.L_x_4:
[----:B------:R-:W-:Y:S01]  /*0490*/  MOV R13, R7 ;  /* 0x00000007000d7202 */ /* 0x000fe20000000f00 */
[----:B------:R-:W-:-:S04]  /*04a0*/  IMAD.WIDE R14, R8, 0x8, R4 ;  /* 0x00000008080e7825 */ /* 0x000fc800078e0204 */
[----:B0-----:R-:W-:Y:S01]  /*04b0*/  IMAD.WIDE.U32 R18, R25, 0x8, R12 ;  /* 0x0000000819127825 */ /* 0x001fe200078e000c */
[----:B--2---:R-:W2:Y:S05]  /*04c0*/  LD.E.64 R20, desc[UR16][R14.64] ;  /* 0x000000100e147980 */ /* 0x004eaa000c101b00 */
[----:B------:R-:W2:Y:S01]  /*04d0*/  LD.E.64 R18, desc[UR16][R18.64] ;  /* 0x0000001012127980 */ /* 0x000ea2000c101b00 */
[----:B------:R-:W-:-:S05]  /*04e0*/  IMAD.WIDE R22, R8, 0x8, R2 ;  /* 0x0000000808167825 */ /* 0x000fca00078e0202 */
[----:B------:R-:W3:Y:S01]  /*04f0*/  LD.E.64 R16, desc[UR16][R22.64+-0x8] ;  /* 0xfffff81016107980 */ /* 0x000ee2000c101b00 */
[----:B------:R-:W-:Y:S01]  /*0500*/  UIADD3 UR13, UPT, UPT, UR12, 0x1, URZ ;  /* 0x000000010c0d7890 */ /* 0x000fe2000fffe0ff */
[----:B--2---:R-:W-:-:S05]  /*0510*/  DADD R18, R20, R18 ;  /* 0x0000000014127229 */ /* 0x004fca0000000012 */
[----:B------:R-:W-:-:S03]  /*0520*/  IMAD.U32 R21, RZ, RZ, UR13 ;  /* 0x0000000dff157e24 */ /* 0x000fc6000f8e00ff */
[----:B---3--:R-:W-:Y:S01]  /*0530*/  DADD R16, R18, R16 ;  /* 0x0000000012107229 */ /* 0x008fe20000000010 */
[----:B------:R-:W-:-:S06]  /*0540*/  IMAD.WIDE.U32 R18, R21, 0x8, R4 ;  /* 0x0000000815127825 */ /* 0x000fcc00078e0004 */
[----:B------:R-:W2:Y:S01]  /*0550*/  LD.E.64 R18, desc[UR16][R18.64+0x8] ;  /* 0x0000081012127980 */ /* 0x000ea2000c101b00 */
[----:B------:R-:W-:Y:S01]  /*0560*/  UIMAD.WIDE.U32 UR14, UR13, 0x8, UR22 ;  /* 0x000000080d0e78a5 */ /* 0x000fe2000f8e0016 */
[----:B--2---:R-:W-:-:S05]  /*0570*/  DADD R18, R16, R18 ;  /* 0x0000000010127229 */ /* 0x004fca0000000012 */
[----:B------:R-:W-:Y:S01]  /*0580*/  MOV R16, UR14 ;  /* 0x0000000e00107c02 */ /* 0x000fe20008000f00 */
[----:B------:R-:W-:-:S06]  /*0590*/  IMAD.U32 R17, RZ, RZ, UR15 ;  /* 0x0000000fff117e24 */ /* 0x000fcc000f8e00ff */
[----:B------:R-:W2:Y:S01]  /*05a0*/  LDG.E.64 R16, desc[UR16][R16.64] ;  /* 0x0000001010107981 */ /* 0x000ea2000c1e1b00 */
[----:B------:R-:W-:Y:S01]  /*05b0*/  MOV R21, 0x8 ;  /* 0x0000000800157802 */ /* 0x000fe20000000f00 */
[----:B------:R-:W-:Y:S01]  /*05c0*/  IMAD.U32 R20, RZ, RZ, UR13 ;  /* 0x0000000dff147e24 */ /* 0x000fe2000f8e00ff */
[----:B--2---:R-:W-:-:S03]  /*05d0*/  DADD R18, R18, R16 ;  /* 0x0000000012127229 */ /* 0x004fc60000000010 */
[----:B------:R-:W-:-:S05]  /*05e0*/  IMAD.WIDE.U32 R16, R20, R21, UR18 ;  /* 0x0000001214107e25 */ /* 0x000fca000f8e0015 */
[----:B------:R-:W-:-:S07]  /*05f0*/  DMUL R18, R18, 0.25 ;  /* 0x3fd0000012127828 */ /* 0x000fce0000000000 */
[----:B------:R0:W-:Y:S01]  /*0600*/  ST.E.64 desc[UR16][R16.64], R18 ;  /* 0x0000001210007985 */ /* 0x0001e2000c101b10 */
[----:B------:R-:W-:-:S03]  /*0610*/  IMAD.WIDE.U32 R28, R26, 0x8, R12 ;  /* 0x000000081a1c7825 */ /* 0x000fc600078e000c */
[----:B------:R-:W2:Y:S01]  /*0620*/  LD.E.64 R22, desc[UR16][R22.64] ;  /* 0x0000001016167980 */ /* 0x000ea2000c101b00 */
[----:B0-----:R-:W-:-:S03]  /*0630*/  IADD3 R16, P1, PT, R10, R12, RZ ;  /* 0x0000000c0a107210 */ /* 0x001fc60007f3e0ff */
[----:B------:R-:W3:Y:S01]  /*0640*/  LD.E.64 R18, desc[UR16][R14.64+0x8] ;  /* 0x000008100e127980 */ /* 0x000ee2000c101b00 */
[----:B------:R-:W-:-:S05]  /*0650*/  IADD3.X R17, PT, PT, R11, R7, RZ, P1, !PT ;  /* 0x000000070b117210 */ /* 0x000fca0000ffe4ff */
[----:B------:R-:W3:Y:S02]  /*0660*/  LD.E.64 R20, desc[UR16][R16.64+-0x10] ;  /* 0xfffff01010147980 */ /* 0x000ee4000c101b00 */
[----:B---3--:R-:W-:Y:S02]  /*0670*/  DADD R20, R18, R20 ;  /* 0x0000000012147229 */ /* 0x008fe40000000014 */
[----:B------:R-:W3:Y:S06]  /*0680*/  LD.E.64 R18, desc[UR16][R28.64+0x18] ;  /* 0x000018101c127980 */ /* 0x000eec000c101b00 */
[----:B--2---:R-:W-:-:S08]  /*0690*/  DADD R20, R20, R22 ;  /* 0x0000000014147229 */ /* 0x004fd00000000016 */
[----:B---3--:R-:W-:Y:S01]  /*06a0*/  DADD R20, R20, R18 ;  /* 0x0000000014147229 */ /* 0x008fe20000000012 */
[----:B------:R-:W-:Y:S01]  /*06b0*/  IMAD.U32 R18, RZ, RZ, UR6 ;  /* 0x00000006ff127e24 */ /* 0x000fe2000f8e00ff */
[----:B------:R-:W-:-:S06]  /*06c0*/  MOV R19, UR7 ;  /* 0x0000000700137c02 */ /* 0x000fcc0008000f00 */
[----:B------:R-:W2:Y:S02]  /*06d0*/  LDG.E.64 R18, desc[UR16][R18.64+-0x10] ;  /* 0xfffff01012127981 */ /* 0x000ea4000c1e1b00 */
[----:B--2---:R-:W-:Y:S01]  /*06e0*/  DADD R20, R20, R18 ;  /* 0x0000000014147229 */ /* 0x004fe20000000012 */
[----:B------:R-:W-:Y:S01]  /*06f0*/  IMAD.MOV.U32 R18, RZ, RZ, R27 ;  /* 0x000000ffff127224 */ /* 0x000fe200078e001b */
[----:B------:R-:W-:-:S06]  /*0700*/  MOV R19, R9 ;  /* 0x0000000900137202 */ /* 0x000fcc0000000f00 */
[----:B------:R-:W-:-:S07]  /*0710*/  DMUL R20, R20, 0.25 ;  /* 0x3fd0000014147828 */ /* 0x000fce0000000000 */
[----:B------:R0:W-:Y:S04]  /*0720*/  ST.E.64 desc[UR16][R18.64+-0x10], R20 ;  /* 0xfffff01412007985 */ /* 0x0001e8000c101b10 */
[----:B------:R-:W2:Y:S04]  /*0730*/  LD.E.64 R22, desc[UR16][R16.64+-0x8] ;  /* 0xfffff81010167980 */ /* 0x000ea8000c101b00 */
[----:B0-----:R-:W2:Y:S01]  /*0740*/  LD.E.64 R20, desc[UR16][R14.64+0x10] ;  /* 0x000010100e147980 */ /* 0x001ea2000c101b00 */
[----:B------:R-:W-:-:S04]  /*0750*/  IADD3 R30, P1, PT, R12, UR8, RZ ;  /* 0x000000080c1e7c10 */ /* 0x000fc8000ff3e0ff */
[----:B------:R-:W-:Y:S01]  /*0760*/  IADD3.X R31, PT, PT, R7, UR9, RZ, P1, !PT ;  /* 0x00000009071f7c10 */ /* 0x000fe20008ffe4ff */
[----:B--2---:R-:W-:-:S04]  /*0770*/  DADD R22, R20, R22 ;  /* 0x0000000014167229 */ /* 0x004fc80000000016 */
[----:B------:R-:W2:Y:S04]  /*0780*/  LD.E.64 R20, desc[UR16][R30.64] ;  /* 0x000000101e147980 */ /* 0x000ea8000c101b00 */
[----:B--2---:R-:W-:Y:S02]  /*0790*/  DADD R20, R22, R20 ;  /* 0x0000000016147229 */ /* 0x004fe40000000014 */
[----:B------:R-:W2:Y:S06]  /*07a0*/  LD.E.64 R22, desc[UR16][R28.64+0x20] ;  /* 0x000020101c167980 */ /* 0x000eac000c101b00 */
[----:B--2---:R-:W-:Y:S01]  /*07b0*/  DADD R22, R20, R22 ;  /* 0x0000000014167229 */ /* 0x004fe20000000016 */
[----:B------:R-:W-:Y:S01]  /*07c0*/  IMAD.U32 R20, RZ, RZ, UR6 ;  /* 0x00000006ff147e24 */ /* 0x000fe2000f8e00ff */
[----:B------:R-:W-:-:S06]  /*07d0*/  MOV R21, UR7 ;  /* 0x0000000700157c02 */ /* 0x000fcc0008000f00 */
[----:B------:R-:W2:Y:S02]  /*07e0*/  LDG.E.64 R20, desc[UR16][R20.64+-0x8] ;  /* 0xfffff81014147981 */ /* 0x000ea4000c1e1b00 */
[----:B--2---:R-:W-:-:S08]  /*07f0*/  DADD R20, R22, R20 ;  /* 0x0000000016147229 */ /* 0x004fd00000000014 */
[----:B------:R-:W-:-:S07]  /*0800*/  DMUL R20, R20, 0.25 ;  /* 0x3fd0000014147828 */ /* 0x000fce0000000000 */
[----:B------:R0:W-:Y:S04]  /*0810*/  ST.E.64 desc[UR16][R18.64+-0x8], R20 ;  /* 0xfffff81412007985 */ /* 0x0001e8000c101b10 */
[----:B------:R-:W2:Y:S04]  /*0820*/  LD.E.64 R14, desc[UR16][R14.64+0x18] ;  /* 0x000018100e0e7980 */ /* 0x000ea8000c101b00 */
[----:B------:R-:W2:Y:S04]  /*0830*/  LD.E.64 R16, desc[UR16][R16.64] ;  /* 0x0000001010107980 */ /* 0x000ea8000c101b00 */
[----:B------:R-:W3:Y:S01]  /*0840*/  LD.E.64 R30, desc[UR16][R30.64+0x8] ;  /* 0x000008101e1e7980 */ /* 0x000ee2000c101b00 */
[----:B0-----:R-:W-:-:S03]  /*0850*/  IMAD.U32 R20, RZ, RZ, UR6 ;  /* 0x00000006ff147e24 */ /* 0x001fc6000f8e00ff */
[----:B------:R-:W4:Y:S01]  /*0860*/  LD.E.64 R28, desc[UR16][R28.64+0x28] ;  /* 0x000028101c1c7980 */ /* 0x000f22000c101b00 */
[----:B------:R-:W-:-:S06]  /*0870*/  MOV R21, UR7 ;  /* 0x0000000700157c02 */ /* 0x000fcc0008000f00 */
[----:B------:R-:W5:Y:S01]  /*0880*/  LDG.E.64 R20, desc[UR16][R20.64] ;  /* 0x0000001014147981 */ /* 0x000f62000c1e1b00 */
[----:B------:R-:W-:Y:S02]  /*0890*/  UIADD3 UR6, UP0, UPT, UR6, 0x20, URZ ;  /* 0x0000002006067890 */ /* 0x000fe4000ff1e0ff */
[----:B------:R-:W-:Y:S02]  /*08a0*/  UIADD3 UR5, UPT, UPT, UR5, 0x4, URZ ;  /* 0x0000000405057890 */ /* 0x000fe4000fffe0ff */
[----:B------:R-:W-:Y:S02]  /*08b0*/  UIADD3.X UR7, UPT, UPT, URZ, UR7, URZ, UP0, !UPT ;  /* 0x00000007ff077290 */ /* 0x000fe400087fe4ff */
[----:B------:R-:W-:Y:S01]  /*08c0*/  UISETP.NE.AND UP0, UPT, UR5, URZ, UPT ;  /* 0x000000ff0500728c */ /* 0x000fe2000bf05270 */
[----:B------:R-:W-:Y:S02]  /*08d0*/  IADD3 R27, P2, PT, R18, 0x20, RZ ;  /* 0x00000020121b7810 */ /* 0x000fe40007f5e0ff */
[----:B------:R-:W-:Y:S01]  /*08e0*/  IADD3 R12, P1, PT, R12, 0x20, RZ ;  /* 0x000000200c0c7810 */ /* 0x000fe20007f3e0ff */
[----:B------:R-:W-:Y:S01]  /*08f0*/  VIADD R8, R8, 0x4 ;  /* 0x0000000408087836 */ /* 0x000fe20000000000 */
[----:B------:R-:W-:Y:S01]  /*0900*/  IADD3 R24, PT, PT, R24, 0x4, RZ ;  /* 0x0000000418187810 */ /* 0x000fe20007ffe0ff */
[----:B------:R-:W-:Y:S01]  /*0910*/  IMAD.X R9, RZ, RZ, R19, P2 ;  /* 0x000000ffff097224 */ /* 0x000fe200010e0613 */
[----:B------:R-:W-:Y:S01]  /*0920*/  IADD3.X R7, PT, PT, RZ, R7, RZ, P1, !PT ;  /* 0x00000007ff077210 */ /* 0x000fe20000ffe4ff */
[----:B------:R-:W-:Y:S01]  /*0930*/  UIADD3 UR12, UPT, UPT, UR12, 0x4, URZ ;  /* 0x000000040c0c7890 */ /* 0x000fe2000fffe0ff */
[----:B--2---:R-:W-:-:S08]  /*0940*/  DADD R14, R14, R16 ;  /* 0x000000000e0e7229 */ /* 0x004fd00000000010 */
[----:B---3--:R-:W-:-:S08]  /*0950*/  DADD R22, R14, R30 ;  /* 0x000000000e167229 */ /* 0x008fd0000000001e */
[----:B----4-:R-:W-:-:S08]  /*0960*/  DADD R22, R22, R28 ;  /* 0x0000000016167229 */ /* 0x010fd0000000001c */
[----:B-----5:R-:W-:-:S08]  /*0970*/  DADD R22, R22, R20 ;  /* 0x0000000016167229 */ /* 0x020fd00000000014 */
[----:B------:R-:W-:-:S07]  /*0980*/  DMUL R22, R22, 0.25 ;  /* 0x3fd0000016167828 */ /* 0x000fce0000000000 */
[----:B------:R0:W-:Y:S01]  /*0990*/  ST.E.64 desc[UR16][R18.64], R22 ;  /* 0x0000001612007985 */ /* 0x0001e2000c101b10 */
[----:B------:R-:W-:Y:S05]  /*09a0*/  BRA.U UP0, `(.L_x_4) ;  /* 0xfffffff900b87547 */ /* 0x000fea000b83ffff */
[----:B------:R-:W-:-:S07]  /*09b0*/  VIADD R7, R24, 0x1 ;  /* 0x0000000118077836 */ /* 0x000fce0000000000 */
.L_x_3:
[----:B------:R-:W-:-:S09]  /*09c0*/  ULOP3.LUT UP0, URZ, UR10, 0x3, URZ, 0xc0, !UPT ;  /* 0x000000030aff7892 */ /* 0x000fd2000f80c0ff */
[----:B------:R-:W-:Y:S05]  /*09d0*/  BRA.U !UP0, `(.L_x_5) ;  /* 0x00000005084c7547 */ /* 0x000fea000b800000 */
[----:B------:R-:W-:Y:S01]  /*09e0*/  MOV R8, UR21 ;  /* 0x0000001500087c02 */ /* 0x000fe20008000f00 */
[----:B------:R-:W-:-:S03]  /*09f0*/  IMAD.U32 R9, RZ, RZ, UR21 ;  /* 0x00000015ff097e24 */ /* 0x000fc6000f8e00ff */
[----:B------:R-:W-:Y:S02]  /*0a00*/  LOP3.LUT R8, R8, 0x3, RZ, 0xc0, !PT ;  /* 0x0000000308087812 */ /* 0x000fe400078ec0ff */
[----:B------:R-:W-:Y:S02]  /*0a10*/  LOP3.LUT R9, R9, 0x1, RZ, 0xc0, !PT ;  /* 0x0000000109097812 */ /* 0x000fe400078ec0ff */
[----:B------:R-:W-:Y:S02]  /*0a20*/  ISETP.NE.AND P2, PT, R8, 0x3, PT ;  /* 0x000000030800780c */ /* 0x000fe40003f45270 */
[----:B------:R-:W-:-:S11]  /*0a30*/  ISETP.NE.U32.AND P1, PT, R9, 0x1, PT ;  /* 0x000000010900780c */ /* 0x000fd60003f25070 */
[----:B------:R-:W-:Y:S05]  /*0a40*/  @!P2 BRA `(.L_x_6) ;  /* 0x0000000000d0a947 */ /* 0x000fea0003800000 */
[----:B------:R-:W-:Y:S01]  /*0a50*/  IADD3 R21, PT, PT, R7, UR20, RZ ;  /* 0x0000001407157c10 */ /* 0x000fe2000fffe0ff */
[----:B------:R-:W-:Y:S01]  /*0a60*/  IMAD.IADD R13, R6, 0x1, R7 ;  /* 0x00000001060d7824 */ /* 0x000fe200078e0207 */
[----:B0-----:R-:W0:Y:S01]  /*0a70*/  LDC.64 R18, c[0x0][0x398] ;  /* 0x0000e600ff127b82 */ /* 0x001e220000000a00 */
[----:B------:R-:W-:Y:S01]  /*0a80*/  MOV R9, UR21 ;  /* 0x0000001500097c02 */ /* 0x000fe20008000f00 */
[----:B------:R-:W1:Y:S01]  /*0a90*/  LDCU.64 UR6, c[0x0][0x398] ;  /* 0x00007300ff0677ac */ /* 0x000e620008000a00 */
[----:B------:R-:W-:-:S04]  /*0aa0*/  IMAD.WIDE.U32 R20, R21, 0x8, R4 ;  /* 0x0000000815147825 */ /* 0x000fc800078e0004 */
[----:B------:R-:W-:Y:S02]  /*0ab0*/  IMAD.WIDE R10, R13, 0x8, R4 ;  /* 0x000000080d0a7825 */ /* 0x000fe400078e0204 */
[----:B--2---:R-:W2:Y:S04]  /*0ac0*/  LD.E.64 R20, desc[UR16][R20.64] ;  /* 0x0000001014147980 */ /* 0x004ea8000c101b00 */
[----:B------:R-:W2:Y:S01]  /*0ad0*/  LD.E.64 R22, desc[UR16][R10.64] ;  /* 0x000000100a167980 */ /* 0x000ea2000c101b00 */
[----:B------:R-:W-:-:S04]  /*0ae0*/  IMAD.WIDE.U32 R8, R9, 0x8, R10 ;  /* 0x0000000809087825 */ /* 0x000fc800078e000a */
[----:B------:R-:W-:Y:S01]  /*0af0*/  VIADD R13, R13, UR21 ;  /* 0x000000150d0d7c36 */ /* 0x000fe20008000000 */
[----:B------:R-:W3:Y:S03]  /*0b00*/  LD.E.64 R16, desc[UR16][R8.64+-0x8] ;  /* 0xfffff81008107980 */ /* 0x000ee6000c101b00 */
[----:B------:R-:W-:-:S06]  /*0b10*/  IMAD.WIDE.U32 R14, R13, 0x8, R4 ;  /* 0x000000080d0e7825 */ /* 0x000fcc00078e0004 */
[----:B------:R-:W4:Y:S01]  /*0b20*/  LD.E.64 R14, desc[UR16][R14.64+0x8] ;  /* 0x000008100e0e7980 */ /* 0x000f22000c101b00 */
[----:B0-----:R-:W-:-:S05]  /*0b30*/  IMAD.WIDE.U32 R24, R13, 0x8, R18 ;  /* 0x000000080d187825 */ /* 0x001fca00078e0012 */
[----:B------:R-:W5:Y:S01]  /*0b40*/  LDG.E.64 R18, desc[UR16][R24.64] ;  /* 0x0000001018127981 */ /* 0x000f62000c1e1b00 */
[----:B--2---:R-:W-:-:S08]  /*0b50*/  DADD R22, R22, R20 ;  /* 0x0000000016167229 */ /* 0x004fd00000000014 */
[----:B---3--:R-:W-:Y:S01]  /*0b60*/  DADD R16, R22, R16 ;  /* 0x0000000016107229 */ /* 0x008fe20000000010 */
[----:B------:R-:W-:-:S05]  /*0b70*/  MOV R22, 0x8 ;  /* 0x0000000800167802 */ /* 0x000fca0000000f00 */
[----:B------:R-:W-:Y:S02]  /*0b80*/  IMAD.WIDE.U32 R22, R13, R22, UR18 ;  /* 0x000000120d167e25 */ /* 0x000fe4000f8e0016 */
[----:B----4-:R-:W-:Y:S01]  /*0b90*/  DADD R16, R16, R14 ;  /* 0x0000000010107229 */ /* 0x010fe2000000000e */
[----:B------:R-:W-:-:S07]  /*0ba0*/  MOV R14, UR20 ;  /* 0x00000014000e7c02 */ /* 0x000fce0008000f00 */
[----:B-----5:R-:W-:Y:S01]  /*0bb0*/  DADD R16, R16, R18 ;  /* 0x0000000010107229 */ /* 0x020fe20000000012 */
[----:B------:R-:W-:-:S05]  /*0bc0*/  IADD3 R19, P2, PT, R7, UR20, RZ ;  /* 0x0000001407137c10 */ /* 0x000fca000ff5e0ff */
[----:B------:R-:W-:Y:S01]  /*0bd0*/  IMAD.X R12, RZ, RZ, RZ, P2 ;  /* 0x000000ffff0c7224 */ /* 0x000fe200010e06ff */
[----:B------:R-:W-:Y:S01]  /*0be0*/  LEA R18, P2, R19, R4, 0x3 ;  /* 0x0000000413127211 */ /* 0x000fe200078418ff */
[----:B------:R-:W-:-:S03]  /*0bf0*/  DMUL R20, R16, 0.25 ;  /* 0x3fd0000010147828 */ /* 0x000fc60000000000 */
[----:B------:R-:W-:Y:S01]  /*0c00*/  LEA.HI.X R19, R19, R5, R12, 0x3, P2 ;  /* 0x0000000513137211 */ /* 0x000fe200010f1c0c */
[----:B------:R-:W-:-:S03]  /*0c10*/  VIADD R12, R14, -UR21 ;  /* 0x800000150e0c7c36 */ /* 0x000fc60008000000 */
[----:B------:R1:W-:Y:S02]  /*0c20*/  ST.E.64 desc[UR16][R22.64], R20 ;  /* 0x0000001416007985 */ /* 0x0003e4000c101b10 */
[----:B------:R-:W-:Y:S02]  /*0c30*/  IADD3 R13, P2, PT, R12, R7, RZ ;  /* 0x000000070c0d7210 */ /* 0x000fe40007f5e0ff */
[----:B------:R-:W2:Y:S04]  /*0c40*/  LD.E.64 R16, desc[UR16][R10.64+0x8] ;  /* 0x000008100a107980 */ /* 0x000ea8000c101b00 */
[----:B------:R-:W2:Y:S01]  /*0c50*/  LD.E.64 R18, desc[UR16][R18.64+0x8] ;  /* 0x0000081012127980 */ /* 0x000ea2000c101b00 */
[----:B------:R-:W-:Y:S01]  /*0c60*/  IMAD.SHL.U32 R15, R13, 0x8, RZ ;  /* 0x000000080d0f7824 */ /* 0x000fe200078e00ff */
[----:B------:R-:W-:-:S02]  /*0c70*/  IADD3.X R12, PT, PT, RZ, RZ, RZ, P2, !PT ;  /* 0x000000ffff0c7210 */ /* 0x000fc400017fe4ff */
[----:B------:R-:W3:Y:S02]  /*0c80*/  LD.E.64 R8, desc[UR16][R8.64] ;  /* 0x0000001008087980 */ /* 0x000ee4000c101b00 */
[----:B------:R-:W-:Y:S02]  /*0c90*/  SHF.L.U64.HI R13, R13, 0x3, R12 ;  /* 0x000000030d0d7819 */ /* 0x000fe4000001020c */
[----:B------:R-:W-:-:S04]  /*0ca0*/  IADD3 R24, P2, PT, R4, R15, RZ ;  /* 0x0000000f04187210 */ /* 0x000fc80007f5e0ff */
[----:B------:R-:W-:Y:S02]  /*0cb0*/  IADD3.X R25, PT, PT, R5, R13, RZ, P2, !PT ;  /* 0x0000000d05197210 */ /* 0x000fe400017fe4ff */
[----:B-1----:R-:W-:-:S03]  /*0cc0*/  IADD3 R22, P2, PT, R15, UR6, RZ ;  /* 0x000000060f167c10 */ /* 0x002fc6000ff5e0ff */
[----:B------:R-:W4:Y:S01]  /*0cd0*/  LD.E.64 R20, desc[UR16][R24.64+0x10] ;  /* 0x0000101018147980 */ /* 0x000f22000c101b00 */
[----:B------:R-:W-:-:S05]  /*0ce0*/  IADD3.X R23, PT, PT, R13, UR7, RZ, P2, !PT ;  /* 0x000000070d177c10 */ /* 0x000fca00097fe4ff */
[----:B------:R-:W5:Y:S01]  /*0cf0*/  LDG.E.64 R10, desc[UR16][R22.64+0x8] ;  /* 0x00000810160a7981 */ /* 0x000f62000c1e1b00 */
[----:B------:R-:W-:-:S04]  /*0d00*/  IADD3 R12, P2, PT, R15, UR18, RZ ;  /* 0x000000120f0c7c10 */ /* 0x000fc8000ff5e0ff */
[----:B------:R-:W-:Y:S01]  /*0d10*/  IADD3.X R13, PT, PT, R13, UR19, RZ, P2, !PT ;  /* 0x000000130d0d7c10 */ /* 0x000fe200097fe4ff */
[----:B------:R-:W-:Y:S01]  /*0d20*/  VIADD R7, R7, 0x2 ;  /* 0x0000000207077836 */ /* 0x000fe20000000000 */
[----:B--2---:R-:W-:-:S08]  /*0d30*/  DADD R16, R16, R18 ;  /* 0x0000000010107229 */ /* 0x004fd00000000012 */
[----:B---3--:R-:W-:-:S08]  /*0d40*/  DADD R16, R16, R8 ;  /* 0x0000000010107229 */ /* 0x008fd00000000008 */
[----:B----4-:R-:W-:-:S08]  /*0d50*/  DADD R16, R16, R20 ;  /* 0x0000000010107229 */ /* 0x010fd00000000014 */
[----:B-----5:R-:W-:-:S08]  /*0d60*/  DADD R10, R16, R10 ;  /* 0x00000000100a7229 */ /* 0x020fd0000000000a */
[----:B------:R-:W-:-:S07]  /*0d70*/  DMUL R10, R10, 0.25 ;  /* 0x3fd000000a0a7828 */ /* 0x000fce0000000000 */
[----:B------:R1:W-:Y:S04]  /*0d80*/  ST.E.64 desc[UR16][R12.64+0x8], R10 ;  /* 0x0000080a0c007985 */ /* 0x0003e8000c101b10 */
.L_x_6:
[----:B------:R-:W-:Y:S05]  /*0d90*/  @P1 BRA `(.L_x_5) ;  /* 0x00000000005c1947 */ /* 0x000fea0003800000 */
[----:B------:R-:W-:Y:S01]  /*0da0*/  IADD3 R9, PT, PT, R7, UR20, RZ ;  /* 0x0000001407097c10 */ /* 0x000fe2000fffe0ff */
[----:B------:R-:W-:Y:S01]  /*0db0*/  IMAD.IADD R7, R6, 0x1, R7 ;  /* 0x0000000106077824 */ /* 0x000fe200078e0207 */
[----:B-1----:R-:W1:Y:S01]  /*0dc0*/  LDC.64 R12, c[0x0][0x398] ;  /* 0x0000e600ff0c7b82 */ /* 0x002e620000000a00 */
[----:B------:R-:W-:Y:S02]  /*0dd0*/  MOV R17, UR21 ;  /* 0x0000001500117c02 */ /* 0x000fe40008000f00 */
[----:B------:R-:W-:-:S04]  /*0de0*/  IMAD.WIDE.U32 R8, R9, 0x8, R4 ;  /* 0x0000000809087825 */ /* 0x000fc800078e0004 */
[----:B------:R-:W-:Y:S02]  /*0df0*/  IMAD.WIDE R14, R7, 0x8, R4 ;  /* 0x00000008070e7825 */ /* 0x000fe400078e0204 */
[----:B--2---:R-:W2:Y:S04]  /*0e00*/  LD.E.64 R8, desc[UR16][R8.64] ;  /* 0x0000001008087980 */ /* 0x004ea8000c101b00 */
[----:B------:R-:W2:Y:S01]  /*0e10*/  LD.E.64 R10, desc[UR16][R14.64] ;  /* 0x000000100e0a7980 */ /* 0x000ea2000c101b00 */
[----:B------:R-:W-:-:S04]  /*0e20*/  IMAD.WIDE.U32 R16, R17, 0x8, R14 ;  /* 0x0000000811107825 */ /* 0x000fc800078e000e */
[----:B------:R-:W-:Y:S02]  /*0e30*/  VIADD R7, R7, UR21 ;  /* 0x0000001507077c36 */ /* 0x000fe40008000000 */
[----:B------:R-:W3:Y:S02]  /*0e40*/  LD.E.64 R16, desc[UR16][R16.64+-0x8] ;  /* 0xfffff81010107980 */ /* 0x000ee4000c101b00 */
[----:B0-----:R-:W-:-:S04]  /*0e50*/  IMAD.WIDE.U32 R18, R7, 0x8, R4 ;  /* 0x0000000807127825 */ /* 0x001fc800078e0004 */
[----:B-1----:R-:W-:Y:S02]  /*0e60*/  IMAD.WIDE.U32 R12, R7, 0x8, R12 ;  /* 0x00000008070c7825 */ /* 0x002fe400078e000c */
[----:B------:R-:W4:Y:S04]  /*0e70*/  LD.E.64 R18, desc[UR16][R18.64+0x8] ;  /* 0x0000081012127980 */ /* 0x000f28000c101b00 */
[----:B------:R-:W5:Y:S01]  /*0e80*/  LDG.E.64 R12, desc[UR16][R12.64] ;  /* 0x000000100c0c7981 */ /* 0x000f62000c1e1b00 */
[----:B------:R-:W-:-:S05]  /*0e90*/  MOV R6, 0x8 ;  /* 0x0000000800067802 */ /* 0x000fca0000000f00 */
[----:B------:R-:W-:Y:S01]  /*0ea0*/  IMAD.WIDE.U32 R6, R7, R6, UR18 ;  /* 0x0000001207067e25 */ /* 0x000fe2000f8e0006 */
[----:B--2---:R-:W-:-:S08]  /*0eb0*/  DADD R10, R10, R8 ;  /* 0x000000000a0a7229 */ /* 0x004fd00000000008 */
[----:B---3--:R-:W-:-:S08]  /*0ec0*/  DADD R10, R10, R16 ;  /* 0x000000000a0a7229 */ /* 0x008fd00000000010 */
[----:B----4-:R-:W-:-:S08]  /*0ed0*/  DADD R10, R10, R18 ;  /* 0x000000000a0a7229 */ /* 0x010fd00000000012 */
[----:B-----5:R-:W-:-:S08]  /*0ee0*/  DADD R10, R10, R12 ;  /* 0x000000000a0a7229 */ /* 0x020fd0000000000c */
[----:B------:R-:W-:-:S07]  /*0ef0*/  DMUL R10, R10, 0.25 ;  /* 0x3fd000000a0a7828 */ /* 0x000fce0000000000 */
[----:B------:R3:W-:Y:S04]  /*0f00*/  ST.E.64 desc[UR16][R6.64], R10 ;  /* 0x0000000a06007985 */ /* 0x0007e8000c101b10 */
.L_x_5:
[----:B------:R-:W-:Y:S05]  /*0f10*/  @P0 BRA `(.L_x_7) ;  /* 0xfffffff000c00947 */ /* 0x000fea000383ffff */
[----:B------:R-:W4:Y:S01]  /*0f20*/  LDC R0, c[0x0][0x3ac] ;  /* 0x0000eb00ff007b82 */ /* 0x000f220000000800 */
[----:B------:R-:W-:-:S06]  /*0f30*/  UIADD3 UR4, UPT, UPT, UR4, 0x1, URZ ;  /* 0x0000000104047890 */ /* 0x000fcc000fffe0ff */
[----:B----4-:R-:W-:-:S13]  /*0f40*/  ISETP.NE.AND P0, PT, R0, UR4, PT ;  /* 0x0000000400007c0c */ /* 0x010fda000bf05270 */
[----:B--2---:R-:W-:Y:S05]  /*0f50*/  @!P0 EXIT ;  /* 0x000000000000894d */ /* 0x004fea0003800000 */
[----:B------:R-:W-:Y:S01]  /*0f60*/  UMOV UR5, UR11 ;  /* 0x0000000b00057c82 */ /* 0x000fe20008000000 */
[----:B------:R-:W-:Y:S05]  /*0f70*/  BRA `(.L_x_8) ;  /* 0xfffffff000747947 */ /* 0x000fea000383ffff */
.L_x_2:
[----:B------:R-:W-:-:S13]  /*0f80*/  LOP3.LUT P0, RZ, R8, 0x7, RZ, 0xc0, !PT ;  /* 0x0000000708ff7812 */ /* 0x000fda000780c0ff */
[----:B------:R-:W-:Y:S05]  /*0f90*/  @!P0 EXIT ;  /* 0x000000000000894d */ /* 0x000fea0003800000 */
[----:B------:R-:W-:Y:S01]  /*0fa0*/  LOP3.LUT P0, RZ, R8, 0x3, RZ, 0xc0, !PT ;  /* 0x0000000308ff7812 */ /* 0x000fe2000780c0ff */
[----:B------:R-:W-:-:S12]  /*0fb0*/  EXIT ;  /* 0x000000000000794d */ /* 0x000fd80003800000 */
.L_x_9:
        /* <DEDUP_REMOVED lines=12> */
.L_x_12:


//--------------------- .nv.shared.reserved.0     --------------------------
	.section	.nv.shared.reserved.0,"aw",@nobits
	.weak		__nv_reservedSMEM_offset_0_alias
	.size		__nv_reservedSMEM_offset_0_alias, 0, 64
	.other		__nv_reservedSMEM_offset_0_alias,@"STO_CUDA_RESERVED_SHARED STV_DEFAULT"
__nv_reservedSMEM_offset_0_alias:
	.zero		0
	.zero		64


//--------------------- .nv.constant0._Z3duoi11twoPointersS_iiiii --------------------------
	.section	.nv.constant0._Z3duoi11twoPointersS_iiiii,"a",@progbits
	.sectionflags	@""
	.align	4
.nv.constant0._Z3duoi11twoPointersS_iiiii:
	.zero		988


//--------------------- .nv.constant0._Z5naivei11twoPointersii --------------------------
	.section	.nv.constant0._Z5naivei11twoPointersii,"a",@progbits
	.sectionflags	@""
	.align	4
.nv.constant0._Z5naivei11twoPointersii:
	.zero		944


//--------------------- .nv.constant0._Z9referencei11twoPointersii --------------------------
	.section	.nv.constant0._Z9referencei11twoPointersii,"a",@progbits
	.sectionflags	@""
	.align	4
.nv.constant0._Z9referencei11twoPointersii:
	.zero		944


//--------------------- SYMBOLS --------------------------

	.type		.nv.reservedSmem.offset0,@object
	.size		.nv.reservedSmem.offset0,0x4
